//
// Generated by NVIDIA NVVM Compiler
//
// Compiler Build ID: CL-36424714
// Cuda compilation tools, release 13.0, V13.0.88
// Based on NVVM 20.0.0
//

.version 9.0
.target sm_100
.address_size 64

	// .globl	_Z12MatrixMulGPUPfS_S_i

.visible .entry _Z12MatrixMulGPUPfS_S_i(
	.param .u64 .ptr .align 1 _Z12MatrixMulGPUPfS_S_i_param_0,
	.param .u64 .ptr .align 1 _Z12MatrixMulGPUPfS_S_i_param_1,
	.param .u64 .ptr .align 1 _Z12MatrixMulGPUPfS_S_i_param_2,
	.param .u32 _Z12MatrixMulGPUPfS_S_i_param_3
)
{
	.reg .pred 	%p<11>;
	.reg .b32 	%r<92>;
	.reg .b32 	%f<56>;
	.reg .b64 	%rd<69>;

	ld.param.u64 	%rd5, [_Z12MatrixMulGPUPfS_S_i_param_0];
	ld.param.u64 	%rd6, [_Z12MatrixMulGPUPfS_S_i_param_1];
	ld.param.u64 	%rd4, [_Z12MatrixMulGPUPfS_S_i_param_2];
	ld.param.u32 	%r43, [_Z12MatrixMulGPUPfS_S_i_param_3];
	cvta.to.global.u64 	%rd1, %rd6;
	cvta.to.global.u64 	%rd2, %rd5;
	mov.u32 	%r44, %ctaid.x;
	mov.u32 	%r45, %ntid.x;
	mul.lo.s32 	%r1, %r44, %r45;
	mov.u32 	%r2, %tid.x;
	add.s32 	%r3, %r1, %r2;
	mov.u32 	%r46, %ctaid.y;
	mov.u32 	%r47, %ntid.y;
	mov.u32 	%r48, %tid.y;
	mad.lo.s32 	%r49, %r46, %r47, %r48;
	mul.lo.s32 	%r4, %r43, %r49;
	max.u32 	%r50, %r49, %r3;
	setp.ge.u32 	%p1, %r50, %r43;
	@%p1 bra 	$L__BB0_13;
	cvta.to.global.u64 	%rd7, %rd4;
	add.s32 	%r51, %r4, %r3;
	mul.wide.u32 	%rd8, %r51, 4;
	add.s64 	%rd3, %rd7, %rd8;
	mov.b32 	%r52, 0;
	st.global.u32 	[%rd3], %r52;
	setp.lt.s32 	%p2, %r43, 1;
	@%p2 bra 	$L__BB0_13;
	and.b32  	%r5, %r43, 7;
	setp.lt.u32 	%p3, %r43, 8;
	mov.b32 	%r90, 0;
	mov.f32 	%f53, 0f00000000;
	@%p3 bra 	$L__BB0_5;
	and.b32  	%r90, %r43, 2147483640;
	neg.s32 	%r88, %r90;
	add.s32 	%r54, %r2, %r43;
	add.s32 	%r87, %r54, %r1;
	shl.b32 	%r9, %r43, 3;
	shl.b32 	%r55, %r43, 1;
	add.s32 	%r86, %r3, %r55;
	mad.lo.s32 	%r85, %r43, 3, %r3;
	shl.b32 	%r56, %r43, 2;
	add.s32 	%r84, %r3, %r56;
	mad.lo.s32 	%r83, %r43, 5, %r3;
	mad.lo.s32 	%r82, %r43, 6, %r3;
	mad.lo.s32 	%r81, %r43, 7, %r3;
	add.s32 	%r79, %r4, 3;
	mov.f32 	%f53, 0f00000000;
	mov.u32 	%r80, %r3;
$L__BB0_4:
	.pragma "nounroll";
	add.s32 	%r57, %r79, -3;
	mul.wide.u32 	%rd9, %r57, 4;
	add.s64 	%rd10, %rd2, %rd9;
	ld.global.f32 	%f10, [%rd10];
	mul.wide.u32 	%rd11, %r80, 4;
	add.s64 	%rd12, %rd1, %rd11;
	ld.global.f32 	%f11, [%rd12];
	fma.rn.f32 	%f12, %f10, %f11, %f53;
	st.global.f32 	[%rd3], %f12;
	add.s32 	%r58, %r79, -2;
	mul.wide.u32 	%rd13, %r58, 4;
	add.s64 	%rd14, %rd2, %rd13;
	ld.global.f32 	%f13, [%rd14];
	mul.wide.u32 	%rd15, %r87, 4;
	add.s64 	%rd16, %rd1, %rd15;
	ld.global.f32 	%f14, [%rd16];
	fma.rn.f32 	%f15, %f13, %f14, %f12;
	st.global.f32 	[%rd3], %f15;
	add.s32 	%r59, %r79, -1;
	mul.wide.u32 	%rd17, %r59, 4;
	add.s64 	%rd18, %rd2, %rd17;
	ld.global.f32 	%f16, [%rd18];
	mul.wide.u32 	%rd19, %r86, 4;
	add.s64 	%rd20, %rd1, %rd19;
	ld.global.f32 	%f17, [%rd20];
	fma.rn.f32 	%f18, %f16, %f17, %f15;
	st.global.f32 	[%rd3], %f18;
	add.s32 	%r60, %r79, 4;
	mul.wide.u32 	%rd21, %r79, 4;
	add.s64 	%rd22, %rd2, %rd21;
	ld.global.f32 	%f19, [%rd22];
	mul.wide.u32 	%rd23, %r85, 4;
	add.s64 	%rd24, %rd1, %rd23;
	ld.global.f32 	%f20, [%rd24];
	fma.rn.f32 	%f21, %f19, %f20, %f18;
	st.global.f32 	[%rd3], %f21;
	add.s32 	%r61, %r79, 1;
	mul.wide.u32 	%rd25, %r61, 4;
	add.s64 	%rd26, %rd2, %rd25;
	ld.global.f32 	%f22, [%rd26];
	mul.wide.u32 	%rd27, %r84, 4;
	add.s64 	%rd28, %rd1, %rd27;
	ld.global.f32 	%f23, [%rd28];
	fma.rn.f32 	%f24, %f22, %f23, %f21;
	st.global.f32 	[%rd3], %f24;
	add.s32 	%r62, %r79, 2;
	mul.wide.u32 	%rd29, %r62, 4;
	add.s64 	%rd30, %rd2, %rd29;
	ld.global.f32 	%f25, [%rd30];
	mul.wide.u32 	%rd31, %r83, 4;
	add.s64 	%rd32, %rd1, %rd31;
	ld.global.f32 	%f26, [%rd32];
	fma.rn.f32 	%f27, %f25, %f26, %f24;
	st.global.f32 	[%rd3], %f27;
	add.s32 	%r63, %r79, 3;
	mul.wide.u32 	%rd33, %r63, 4;
	add.s64 	%rd34, %rd2, %rd33;
	ld.global.f32 	%f28, [%rd34];
	mul.wide.u32 	%rd35, %r82, 4;
	add.s64 	%rd36, %rd1, %rd35;
	ld.global.f32 	%f29, [%rd36];
	fma.rn.f32 	%f30, %f28, %f29, %f27;
	st.global.f32 	[%rd3], %f30;
	mul.wide.u32 	%rd37, %r60, 4;
	add.s64 	%rd38, %rd2, %rd37;
	ld.global.f32 	%f31, [%rd38];
	mul.wide.u32 	%rd39, %r81, 4;
	add.s64 	%rd40, %rd1, %rd39;
	ld.global.f32 	%f32, [%rd40];
	fma.rn.f32 	%f53, %f31, %f32, %f30;
	st.global.f32 	[%rd3], %f53;
	add.s32 	%r88, %r88, 8;
	add.s32 	%r87, %r87, %r9;
	add.s32 	%r86, %r86, %r9;
	add.s32 	%r85, %r85, %r9;
	add.s32 	%r84, %r84, %r9;
	add.s32 	%r83, %r83, %r9;
	add.s32 	%r82, %r82, %r9;
	add.s32 	%r81, %r81, %r9;
	add.s32 	%r80, %r80, %r9;
	add.s32 	%r79, %r79, 8;
	setp.ne.s32 	%p4, %r88, 0;
	@%p4 bra 	$L__BB0_4;
$L__BB0_5:
	setp.eq.s32 	%p5, %r5, 0;
	@%p5 bra 	$L__BB0_13;
	and.b32  	%r38, %r43, 3;
	setp.lt.u32 	%p6, %r5, 4;
	@%p6 bra 	$L__BB0_8;
	add.s32 	%r64, %r90, %r4;
	mul.wide.u32 	%rd41, %r64, 4;
	add.s64 	%rd42, %rd2, %rd41;
	ld.global.f32 	%f33, [%rd42];
	mad.lo.s32 	%r65, %r90, %r43, %r3;
	mul.wide.u32 	%rd43, %r65, 4;
	add.s64 	%rd44, %rd1, %rd43;
	ld.global.f32 	%f34, [%rd44];
	fma.rn.f32 	%f35, %f33, %f34, %f53;
	st.global.f32 	[%rd3], %f35;
	add.s32 	%r66, %r64, 1;
	mul.wide.u32 	%rd45, %r66, 4;
	add.s64 	%rd46, %rd2, %rd45;
	ld.global.f32 	%f36, [%rd46];
	add.s32 	%r67, %r65, %r43;
	mul.wide.u32 	%rd47, %r67, 4;
	add.s64 	%rd48, %rd1, %rd47;
	ld.global.f32 	%f37, [%rd48];
	fma.rn.f32 	%f38, %f36, %f37, %f35;
	st.global.f32 	[%rd3], %f38;
	add.s32 	%r68, %r64, 2;
	mul.wide.u32 	%rd49, %r68, 4;
	add.s64 	%rd50, %rd2, %rd49;
	ld.global.f32 	%f39, [%rd50];
	add.s32 	%r69, %r67, %r43;
	mul.wide.u32 	%rd51, %r69, 4;
	add.s64 	%rd52, %rd1, %rd51;
	ld.global.f32 	%f40, [%rd52];
	fma.rn.f32 	%f41, %f39, %f40, %f38;
	st.global.f32 	[%rd3], %f41;
	add.s32 	%r70, %r64, 3;
	mul.wide.u32 	%rd53, %r70, 4;
	add.s64 	%rd54, %rd2, %rd53;
	ld.global.f32 	%f42, [%rd54];
	add.s32 	%r71, %r69, %r43;
	mul.wide.u32 	%rd55, %r71, 4;
	add.s64 	%rd56, %rd1, %rd55;
	ld.global.f32 	%f43, [%rd56];
	fma.rn.f32 	%f53, %f42, %f43, %f41;
	st.global.f32 	[%rd3], %f53;
	add.s32 	%r90, %r90, 4;
$L__BB0_8:
	setp.eq.s32 	%p7, %r38, 0;
	@%p7 bra 	$L__BB0_13;
	setp.eq.s32 	%p8, %r38, 1;
	@%p8 bra 	$L__BB0_11;
	add.s32 	%r72, %r90, %r4;
	mul.wide.u32 	%rd57, %r72, 4;
	add.s64 	%rd58, %rd2, %rd57;
	ld.global.f32 	%f44, [%rd58];
	mad.lo.s32 	%r73, %r90, %r43, %r3;
	mul.wide.u32 	%rd59, %r73, 4;
	add.s64 	%rd60, %rd1, %rd59;
	ld.global.f32 	%f45, [%rd60];
	fma.rn.f32 	%f46, %f44, %f45, %f53;
	st.global.f32 	[%rd3], %f46;
	add.s32 	%r74, %r72, 1;
	mul.wide.u32 	%rd61, %r74, 4;
	add.s64 	%rd62, %rd2, %rd61;
	ld.global.f32 	%f47, [%rd62];
	add.s32 	%r75, %r73, %r43;
	mul.wide.u32 	%rd63, %r75, 4;
	add.s64 	%rd64, %rd1, %rd63;
	ld.global.f32 	%f48, [%rd64];
	fma.rn.f32 	%f53, %f47, %f48, %f46;
	st.global.f32 	[%rd3], %f53;
	add.s32 	%r90, %r90, 2;
$L__BB0_11:
	and.b32  	%r76, %r43, 1;
	setp.eq.b32 	%p9, %r76, 1;
	not.pred 	%p10, %p9;
	@%p10 bra 	$L__BB0_13;
	add.s32 	%r77, %r90, %r4;
	mul.wide.u32 	%rd65, %r77, 4;
	add.s64 	%rd66, %rd2, %rd65;
	ld.global.f32 	%f49, [%rd66];
	mad.lo.s32 	%r78, %r90, %r43, %r3;
	mul.wide.u32 	%rd67, %r78, 4;
	add.s64 	%rd68, %rd1, %rd67;
	ld.global.f32 	%f50, [%rd68];
	fma.rn.f32 	%f51, %f49, %f50, %f53;
	st.global.f32 	[%rd3], %f51;
$L__BB0_13:
	ret;

}
	// .globl	_Z18MatrixMulGPUSinglePfS_S_i
.visible .entry _Z18MatrixMulGPUSinglePfS_S_i(
	.param .u64 .ptr .align 1 _Z18MatrixMulGPUSinglePfS_S_i_param_0,
	.param .u64 .ptr .align 1 _Z18MatrixMulGPUSinglePfS_S_i_param_1,
	.param .u64 .ptr .align 1 _Z18MatrixMulGPUSinglePfS_S_i_param_2,
	.param .u32 _Z18MatrixMulGPUSinglePfS_S_i_param_3
)
{
	.reg .pred 	%p<12>;
	.reg .b32 	%r<81>;
	.reg .b32 	%f<56>;
	.reg .b64 	%rd<57>;

	ld.param.u64 	%rd6, [_Z18MatrixMulGPUSinglePfS_S_i_param_0];
	ld.param.u64 	%rd7, [_Z18MatrixMulGPUSinglePfS_S_i_param_1];
	ld.param.u64 	%rd5, [_Z18MatrixMulGPUSinglePfS_S_i_param_2];
	ld.param.u32 	%r48, [_Z18MatrixMulGPUSinglePfS_S_i_param_3];
	cvta.to.global.u64 	%rd1, %rd7;
	cvta.to.global.u64 	%rd2, %rd6;
	setp.lt.s32 	%p1, %r48, 1;
	@%p1 bra 	$L__BB1_16;
	add.s32 	%r1, %r48, -1;
	and.b32  	%r2, %r48, 7;
	and.b32  	%r3, %r48, 3;
	and.b32  	%r4, %r48, 2147483640;
	neg.s32 	%r5, %r4;
	shl.b32 	%r6, %r48, 3;
	shl.b32 	%r7, %r48, 1;
	mul.lo.s32 	%r8, %r48, 5;
	mul.lo.s32 	%r9, %r48, 6;
	mul.lo.s32 	%r10, %r48, 7;
	cvta.to.global.u64 	%rd3, %rd5;
	mov.b32 	%r66, 0;
$L__BB1_2:
	mul.lo.s32 	%r12, %r66, %r48;
	mov.b32 	%r67, 0;
	cvt.u64.u32 	%rd46, %r12;
$L__BB1_3:
	setp.lt.u32 	%p2, %r1, 7;
	add.s32 	%r52, %r67, %r12;
	mul.wide.u32 	%rd8, %r52, 4;
	add.s64 	%rd4, %rd3, %rd8;
	mov.b32 	%r79, 0;
	st.global.u32 	[%rd4], %r79;
	mov.f32 	%f53, 0f00000000;
	@%p2 bra 	$L__BB1_6;
	add.s32 	%r76, %r48, %r67;
	add.s32 	%r75, %r7, %r67;
	mad.lo.s32 	%r74, %r48, 3, %r67;
	shl.b32 	%r53, %r48, 2;
	add.s32 	%r73, %r53, %r67;
	add.s32 	%r72, %r8, %r67;
	add.s32 	%r71, %r9, %r67;
	add.s32 	%r70, %r10, %r67;
	mov.f32 	%f53, 0f00000000;
	mov.u32 	%r68, %r12;
	mov.u32 	%r69, %r67;
	mov.u32 	%r77, %r5;
$L__BB1_5:
	.pragma "nounroll";
	mul.wide.u32 	%rd9, %r68, 4;
	add.s64 	%rd10, %rd2, %rd9;
	ld.global.f32 	%f10, [%rd10];
	mul.wide.u32 	%rd11, %r69, 4;
	add.s64 	%rd12, %rd1, %rd11;
	ld.global.f32 	%f11, [%rd12];
	fma.rn.f32 	%f12, %f10, %f11, %f53;
	st.global.f32 	[%rd4], %f12;
	ld.global.f32 	%f13, [%rd10+4];
	mul.wide.u32 	%rd13, %r76, 4;
	add.s64 	%rd14, %rd1, %rd13;
	ld.global.f32 	%f14, [%rd14];
	fma.rn.f32 	%f15, %f13, %f14, %f12;
	st.global.f32 	[%rd4], %f15;
	ld.global.f32 	%f16, [%rd10+8];
	mul.wide.u32 	%rd15, %r75, 4;
	add.s64 	%rd16, %rd1, %rd15;
	ld.global.f32 	%f17, [%rd16];
	fma.rn.f32 	%f18, %f16, %f17, %f15;
	st.global.f32 	[%rd4], %f18;
	ld.global.f32 	%f19, [%rd10+12];
	mul.wide.u32 	%rd17, %r74, 4;
	add.s64 	%rd18, %rd1, %rd17;
	ld.global.f32 	%f20, [%rd18];
	fma.rn.f32 	%f21, %f19, %f20, %f18;
	st.global.f32 	[%rd4], %f21;
	ld.global.f32 	%f22, [%rd10+16];
	mul.wide.u32 	%rd19, %r73, 4;
	add.s64 	%rd20, %rd1, %rd19;
	ld.global.f32 	%f23, [%rd20];
	fma.rn.f32 	%f24, %f22, %f23, %f21;
	st.global.f32 	[%rd4], %f24;
	ld.global.f32 	%f25, [%rd10+20];
	mul.wide.u32 	%rd21, %r72, 4;
	add.s64 	%rd22, %rd1, %rd21;
	ld.global.f32 	%f26, [%rd22];
	fma.rn.f32 	%f27, %f25, %f26, %f24;
	st.global.f32 	[%rd4], %f27;
	ld.global.f32 	%f28, [%rd10+24];
	mul.wide.u32 	%rd23, %r71, 4;
	add.s64 	%rd24, %rd1, %rd23;
	ld.global.f32 	%f29, [%rd24];
	fma.rn.f32 	%f30, %f28, %f29, %f27;
	st.global.f32 	[%rd4], %f30;
	ld.global.f32 	%f31, [%rd10+28];
	mul.wide.u32 	%rd25, %r70, 4;
	add.s64 	%rd26, %rd1, %rd25;
	ld.global.f32 	%f32, [%rd26];
	fma.rn.f32 	%f53, %f31, %f32, %f30;
	st.global.f32 	[%rd4], %f53;
	add.s32 	%r77, %r77, 8;
	add.s32 	%r76, %r76, %r6;
	add.s32 	%r75, %r75, %r6;
	add.s32 	%r74, %r74, %r6;
	add.s32 	%r73, %r73, %r6;
	add.s32 	%r72, %r72, %r6;
	add.s32 	%r71, %r71, %r6;
	add.s32 	%r70, %r70, %r6;
	add.s32 	%r69, %r69, %r6;
	add.s32 	%r68, %r68, 8;
	setp.ne.s32 	%p3, %r77, 0;
	mov.u32 	%r79, %r4;
	@%p3 bra 	$L__BB1_5;
$L__BB1_6:
	setp.eq.s32 	%p4, %r2, 0;
	@%p4 bra 	$L__BB1_14;
	add.s32 	%r54, %r2, -1;
	setp.lt.u32 	%p5, %r54, 3;
	@%p5 bra 	$L__BB1_9;
	add.s32 	%r55, %r79, %r12;
	mul.wide.u32 	%rd27, %r55, 4;
	add.s64 	%rd28, %rd2, %rd27;
	ld.global.f32 	%f33, [%rd28];
	mad.lo.s32 	%r56, %r79, %r48, %r67;
	mul.wide.u32 	%rd29, %r56, 4;
	add.s64 	%rd30, %rd1, %rd29;
	ld.global.f32 	%f34, [%rd30];
	fma.rn.f32 	%f35, %f33, %f34, %f53;
	st.global.f32 	[%rd4], %f35;
	cvt.u64.u32 	%rd32, %r79;
	add.s64 	%rd33, %rd32, %rd46;
	shl.b64 	%rd34, %rd33, 2;
	add.s64 	%rd35, %rd2, %rd34;
	ld.global.f32 	%f36, [%rd35+4];
	add.s32 	%r57, %r56, %r48;
	mul.wide.u32 	%rd36, %r57, 4;
	add.s64 	%rd37, %rd1, %rd36;
	ld.global.f32 	%f37, [%rd37];
	fma.rn.f32 	%f38, %f36, %f37, %f35;
	st.global.f32 	[%rd4], %f38;
	ld.global.f32 	%f39, [%rd35+8];
	add.s32 	%r58, %r57, %r48;
	mul.wide.u32 	%rd38, %r58, 4;
	add.s64 	%rd39, %rd1, %rd38;
	ld.global.f32 	%f40, [%rd39];
	fma.rn.f32 	%f41, %f39, %f40, %f38;
	st.global.f32 	[%rd4], %f41;
	ld.global.f32 	%f42, [%rd35+12];
	add.s32 	%r59, %r58, %r48;
	mul.wide.u32 	%rd40, %r59, 4;
	add.s64 	%rd41, %rd1, %rd40;
	ld.global.f32 	%f43, [%rd41];
	fma.rn.f32 	%f53, %f42, %f43, %f41;
	st.global.f32 	[%rd4], %f53;
	add.s32 	%r79, %r79, 4;
$L__BB1_9:
	setp.eq.s32 	%p6, %r3, 0;
	@%p6 bra 	$L__BB1_14;
	setp.eq.s32 	%p7, %r3, 1;
	@%p7 bra 	$L__BB1_12;
	add.s32 	%r60, %r79, %r12;
	mul.wide.u32 	%rd42, %r60, 4;
	add.s64 	%rd43, %rd2, %rd42;
	ld.global.f32 	%f44, [%rd43];
	mad.lo.s32 	%r61, %r79, %r48, %r67;
	mul.wide.u32 	%rd44, %r61, 4;
	add.s64 	%rd45, %rd1, %rd44;
	ld.global.f32 	%f45, [%rd45];
	fma.rn.f32 	%f46, %f44, %f45, %f53;
	st.global.f32 	[%rd4], %f46;
	cvt.u64.u32 	%rd47, %r79;
	add.s64 	%rd48, %rd47, %rd46;
	shl.b64 	%rd49, %rd48, 2;
	add.s64 	%rd50, %rd2, %rd49;
	ld.global.f32 	%f47, [%rd50+4];
	add.s32 	%r62, %r61, %r48;
	mul.wide.u32 	%rd51, %r62, 4;
	add.s64 	%rd52, %rd1, %rd51;
	ld.global.f32 	%f48, [%rd52];
	fma.rn.f32 	%f53, %f47, %f48, %f46;
	st.global.f32 	[%rd4], %f53;
	add.s32 	%r79, %r79, 2;
$L__BB1_12:
	and.b32  	%r63, %r48, 1;
	setp.eq.b32 	%p8, %r63, 1;
	not.pred 	%p9, %p8;
	@%p9 bra 	$L__BB1_14;
	add.s32 	%r64, %r79, %r12;
	mul.wide.u32 	%rd53, %r64, 4;
	add.s64 	%rd54, %rd2, %rd53;
	ld.global.f32 	%f49, [%rd54];
	mad.lo.s32 	%r65, %r79, %r48, %r67;
	mul.wide.u32 	%rd55, %r65, 4;
	add.s64 	%rd56, %rd1, %rd55;
	ld.global.f32 	%f50, [%rd56];
	fma.rn.f32 	%f51, %f49, %f50, %f53;
	st.global.f32 	[%rd4], %f51;
$L__BB1_14:
	add.s32 	%r67, %r67, 1;
	setp.ne.s32 	%p10, %r67, %r48;
	@%p10 bra 	$L__BB1_3;
	add.s32 	%r66, %r66, 1;
	setp.ne.s32 	%p11, %r66, %r48;
	@%p11 bra 	$L__BB1_2;
$L__BB1_16:
	ret;

}


// ===== COMPILED SASS (sm_100) =====

	.target	sm_100

	.elftype	@"ET_EXEC"


//--------------------- .note.nv.tkinfo           --------------------------
	.section	.note.nv.tkinfo,"",@"SHT_NOTE"
	.sectionflags	@"SHF_NOTE_NV_TKINFO"
	.tkinfo
        /*0018*/ 	.word	0x00000002
        /*0030*/ 	.string	""
        /*0030*/ 	.string	"ptxas"
        /*0030*/ 	.string	"Cuda compilation tools, release 13.0, V13.0.88"
        /*0030*/ 	.string	"Build cuda_13.0.r13.0/compiler.36424714_0"
        /*0030*/ 	.string	"-arch sm_100 -m 64 "



//--------------------- .note.nv.cuinfo           --------------------------
	.section	.note.nv.cuinfo,"",@"SHT_NOTE"
	.sectionflags	@"SHF_NOTE_NV_CUINFO"
        /*0018*/ 	.short	0x0002
        /*001a*/ 	.short	0x0064
        /*001c*/ 	.short	0x0082
	.zero		2


//--------------------- .nv.info                  --------------------------
	.section	.nv.info,"",@"SHT_CUDA_INFO"
	.align	4


	//----- nvinfo : EIATTR_REGCOUNT
	.align		4
        /*0000*/ 	.byte	0x04, 0x2f
        /*0002*/ 	.short	(.L_1 - .L_0)
	.align		4
.L_0:
        /*0004*/ 	.word	index@(_Z12MatrixMulGPUPfS_S_i)
        /*0008*/ 	.word	0x00000020


	//----- nvinfo : EIATTR_FRAME_SIZE
	.align		4
.L_1:
        /*000c*/ 	.byte	0x04, 0x11
        /*000e*/ 	.short	(.L_3 - .L_2)
	.align		4
.L_2:
        /*0010*/ 	.word	index@(_Z12MatrixMulGPUPfS_S_i)
        /*0014*/ 	.word	0x00000000


	//----- nvinfo : EIATTR_REGCOUNT
	.align		4
.L_3:
        /*0018*/ 	.byte	0x04, 0x2f
        /*001a*/ 	.short	(.L_5 - .L_4)
	.align		4
.L_4:
        /*001c*/ 	.word	index@(_Z18MatrixMulGPUSinglePfS_S_i)
        /*0020*/ 	.word	0x00000020


	//----- nvinfo : EIATTR_FRAME_SIZE
	.align		4
.L_5:
        /*0024*/ 	.byte	0x04, 0x11
        /*0026*/ 	.short	(.L_7 - .L_6)
	.align		4
.L_6:
        /*0028*/ 	.word	index@(_Z18MatrixMulGPUSinglePfS_S_i)
        /*002c*/ 	.word	0x00000000


	//----- nvinfo : EIATTR_MIN_STACK_SIZE
	.align		4
.L_7:
        /*0030*/ 	.byte	0x04, 0x12
        /*0032*/ 	.short	(.L_9 - .L_8)
	.align		4
.L_8:
        /*0034*/ 	.word	index@(_Z18MatrixMulGPUSinglePfS_S_i)
        /*0038*/ 	.word	0x00000000


	//----- nvinfo : EIATTR_MIN_STACK_SIZE
	.align		4
.L_9:
        /*003c*/ 	.byte	0x04, 0x12
        /*003e*/ 	.short	(.L_11 - .L_10)
	.align		4
.L_10:
        /*0040*/ 	.word	index@(_Z12MatrixMulGPUPfS_S_i)
        /*0044*/ 	.word	0x00000000
.L_11:


//--------------------- .nv.compat                --------------------------
	.section	.nv.compat,"",@"SHT_CUDA_COMPAT_INFO"
	.align	4
        /*0000*/ 	.byte	0x02, 0x09, 0x00, 0x00, 0x02, 0x02, 0x01, 0x00, 0x02, 0x05, 0x05, 0x00, 0x03, 0x07, 0x01, 0x01
        /*0010*/ 	.byte	0x02, 0x03, 0x00, 0x00, 0x02, 0x06, 0x01, 0x00, 0x04, 0x0b, 0x08, 0x00, 0x09, 0x00, 0x00, 0x00
        /*0020*/ 	.byte	0x00, 0x00, 0x00, 0x00


//--------------------- .nv.info._Z18MatrixMulGPUSinglePfS_S_i --------------------------
	.section	.nv.info._Z18MatrixMulGPUSinglePfS_S_i,"",@"SHT_CUDA_INFO"
	.sectionflags	@""
	.align	4


	//----- nvinfo : EIATTR_CUDA_API_VERSION
	.align		4
        /*0000*/ 	.byte	0x04, 0x37
        /*0002*/ 	.short	(.L_13 - .L_12)
.L_12:
        /*0004*/ 	.word	0x00000082


	//----- nvinfo : EIATTR_KPARAM_INFO
	.align		4
.L_13:
        /*0008*/ 	.byte	0x04, 0x17
        /*000a*/ 	.short	(.L_15 - .L_14)
.L_14:
        /*000c*/ 	.word	0x00000000
        /*0010*/ 	.short	0x0003
        /*0012*/ 	.short	0x0018
        /*0014*/ 	.byte	0x00, 0xf0, 0x11, 0x00


	//----- nvinfo : EIATTR_KPARAM_INFO
	.align		4
.L_15:
        /*0018*/ 	.byte	0x04, 0x17
        /*001a*/ 	.short	(.L_17 - .L_16)
.L_16:
        /*001c*/ 	.word	0x00000000
        /*0020*/ 	.short	0x0002
        /*0022*/ 	.short	0x0010
        /*0024*/ 	.byte	0x00, 0xf5, 0x21, 0x00


	//----- nvinfo : EIATTR_KPARAM_INFO
	.align		4
.L_17:
        /*0028*/ 	.byte	0x04, 0x17
        /*002a*/ 	.short	(.L_19 - .L_18)
.L_18:
        /*002c*/ 	.word	0x00000000
        /*0030*/ 	.short	0x0001
        /*0032*/ 	.short	0x0008
        /*0034*/ 	.byte	0x00, 0xf5, 0x21, 0x00


	//----- nvinfo : EIATTR_KPARAM_INFO
	.align		4
.L_19:
        /*0038*/ 	.byte	0x04, 0x17
        /*003a*/ 	.short	(.L_21 - .L_20)
.L_20:
        /*003c*/ 	.word	0x00000000
        /*0040*/ 	.short	0x0000
        /*0042*/ 	.short	0x0000
        /*0044*/ 	.byte	0x00, 0xf5, 0x21, 0x00


	//----- nvinfo : EIATTR_SPARSE_MMA_MASK
	.align		4
.L_21:
        /*0048*/ 	.byte	0x03, 0x50
        /*004a*/ 	.short	0x0000


	//----- nvinfo : EIATTR_MAXREG_COUNT
	.align		4
        /*004c*/ 	.byte	0x03, 0x1b
        /*004e*/ 	.short	0x00ff


	//----- nvinfo : EIATTR_MERCURY_ISA_VERSION
	.align		4
        /*0050*/ 	.byte	0x03, 0x5f
        /*0052*/ 	.short	0x0101


	//----- nvinfo : EIATTR_VRC_CTA_INIT_COUNT
	.align		4
        /*0054*/ 	.byte	0x02, 0x4a
	.zero		1
	.zero		1


	//----- nvinfo : EIATTR_EXIT_INSTR_OFFSETS
	.align		4
        /*0058*/ 	.byte	0x04, 0x1c
        /*005a*/ 	.short	(.L_23 - .L_22)


	//   ....[0]....
.L_22:
        /*005c*/ 	.word	0x00000030


	//   ....[1]....
        /*0060*/ 	.word	0x00000b20


	//----- nvinfo : EIATTR_CBANK_PARAM_SIZE
	.align		4
.L_23:
        /*0064*/ 	.byte	0x03, 0x19
        /*0066*/ 	.short	0x001c


	//----- nvinfo : EIATTR_PARAM_CBANK
	.align		4
        /*0068*/ 	.byte	0x04, 0x0a
        /*006a*/ 	.short	(.L_25 - .L_24)
	.align		4
.L_24:
        /*006c*/ 	.word	index@(.nv.constant0._Z18MatrixMulGPUSinglePfS_S_i)
        /*0070*/ 	.short	0x0380
        /*0072*/ 	.short	0x001c


	//----- nvinfo : EIATTR_SW_WAR
	.align		4
.L_25:
        /*0074*/ 	.byte	0x04, 0x36
        /*0076*/ 	.short	(.L_27 - .L_26)
.L_26:
        /*0078*/ 	.word	0x00000008
.L_27:


//--------------------- .nv.info._Z12MatrixMulGPUPfS_S_i --------------------------
	.section	.nv.info._Z12MatrixMulGPUPfS_S_i,"",@"SHT_CUDA_INFO"
	.sectionflags	@""
	.align	4


	//----- nvinfo : EIATTR_CUDA_API_VERSION
	.align		4
        /*0000*/ 	.byte	0x04, 0x37
        /*0002*/ 	.short	(.L_29 - .L_28)
.L_28:
        /*0004*/ 	.word	0x00000082


	//----- nvinfo : EIATTR_KPARAM_INFO
	.align		4
.L_29:
        /*0008*/ 	.byte	0x04, 0x17
        /*000a*/ 	.short	(.L_31 - .L_30)
.L_30:
        /*000c*/ 	.word	0x00000000
        /*0010*/ 	.short	0x0003
        /*0012*/ 	.short	0x0018
        /*0014*/ 	.byte	0x00, 0xf0, 0x11, 0x00


	//----- nvinfo : EIATTR_KPARAM_INFO
	.align		4
.L_31:
        /*0018*/ 	.byte	0x04, 0x17
        /*001a*/ 	.short	(.L_33 - .L_32)
.L_32:
        /*001c*/ 	.word	0x00000000
        /*0020*/ 	.short	0x0002
        /*0022*/ 	.short	0x0010
        /*0024*/ 	.byte	0x00, 0xf5, 0x21, 0x00


	//----- nvinfo : EIATTR_KPARAM_INFO
	.align		4
.L_33:
        /*0028*/ 	.byte	0x04, 0x17
        /*002a*/ 	.short	(.L_35 - .L_34)
.L_34:
        /*002c*/ 	.word	0x00000000
        /*0030*/ 	.short	0x0001
        /*0032*/ 	.short	0x0008
        /*0034*/ 	.byte	0x00, 0xf5, 0x21, 0x00


	//----- nvinfo : EIATTR_KPARAM_INFO
	.align		4
.L_35:
        /*0038*/ 	.byte	0x04, 0x17
        /*003a*/ 	.short	(.L_37 - .L_36)
.L_36:
        /*003c*/ 	.word	0x00000000
        /*0040*/ 	.short	0x0000
        /*0042*/ 	.short	0x0000
        /*0044*/ 	.byte	0x00, 0xf5, 0x21, 0x00


	//----- nvinfo : EIATTR_SPARSE_MMA_MASK
	.align		4
.L_37:
        /*0048*/ 	.byte	0x03, 0x50
        /*004a*/ 	.short	0x0000


	//----- nvinfo : EIATTR_MAXREG_COUNT
	.align		4
        /*004c*/ 	.byte	0x03, 0x1b
        /*004e*/ 	.short	0x00ff


	//----- nvinfo : EIATTR_MERCURY_ISA_VERSION
	.align		4
        /*0050*/ 	.byte	0x03, 0x5f
        /*0052*/ 	.short	0x0101


	//----- nvinfo : EIATTR_VRC_CTA_INIT_COUNT
	.align		4
        /*0054*/ 	.byte	0x02, 0x4a
	.zero		1
	.zero		1


	//----- nvinfo : EIATTR_EXIT_INSTR_OFFSETS
	.align		4
        /*0058*/ 	.byte	0x04, 0x1c
        /*005a*/ 	.short	(.L_39 - .L_38)


	//   ....[0]....
.L_38:
        /*005c*/ 	.word	0x000000d0


	//   ....[1]....
        /*0060*/ 	.word	0x00000140


	//   ....[2]....
        /*0064*/ 	.word	0x000006c0


	//   ....[3]....
        /*0068*/ 	.word	0x00000940


	//   ....[4]....
        /*006c*/ 	.word	0x00000ac0


	//   ....[5]....
        /*0070*/ 	.word	0x00000b70


	//----- nvinfo : EIATTR_CBANK_PARAM_SIZE
	.align		4
.L_39:
        /*0074*/ 	.byte	0x03, 0x19
        /*0076*/ 	.short	0x001c


	//----- nvinfo : EIATTR_PARAM_CBANK
	.align		4
        /*0078*/ 	.byte	0x04, 0x0a
        /*007a*/ 	.short	(.L_41 - .L_40)
	.align		4
.L_40:
        /*007c*/ 	.word	index@(.nv.constant0._Z12MatrixMulGPUPfS_S_i)
        /*0080*/ 	.short	0x0380
        /*0082*/ 	.short	0x001c


	//----- nvinfo : EIATTR_SW_WAR
	.align		4
.L_41:
        /*0084*/ 	.byte	0x04, 0x36
        /*0086*/ 	.short	(.L_43 - .L_42)
.L_42:
        /*0088*/ 	.word	0x00000008
.L_43:


//--------------------- .nv.callgraph             --------------------------
	.section	.nv.callgraph,"",@"SHT_CUDA_CALLGRAPH"
	.align	4
	.sectionentsize	8
	.align		4
        /*0000*/ 	.word	0x00000000
	.align		4
        /*0004*/ 	.word	0xffffffff
	.align		4
        /*0008*/ 	.word	0x00000000
	.align		4
        /*000c*/ 	.word	0xfffffffe
	.align		4
        /*0010*/ 	.word	0x00000000
	.align		4
        /*0014*/ 	.word	0xfffffffd
	.align		4
        /*0018*/ 	.word	0x00000000
	.align		4
        /*001c*/ 	.word	0xfffffffc


//--------------------- .text._Z18MatrixMulGPUSinglePfS_S_i --------------------------
	.section	.text._Z18MatrixMulGPUSinglePfS_S_i,"ax",@progbits
	.align	128
        .global         _Z18MatrixMulGPUSinglePfS_S_i
        .type           _Z18MatrixMulGPUSinglePfS_S_i,@function
        .size           _Z18MatrixMulGPUSinglePfS_S_i,(.L_x_13 - _Z18MatrixMulGPUSinglePfS_S_i)
        .other          _Z18MatrixMulGPUSinglePfS_S_i,@"STO_CUDA_ENTRY STV_DEFAULT"
_Z18MatrixMulGPUSinglePfS_S_i:
.text._Z18MatrixMulGPUSinglePfS_S_i:
[----:B------:R-:W-:Y:S08]  /*0000*/  LDC R1, c[0x0][0x37c] ;  /* 0x0000df00ff017b82 */ /* 0x000ff00000000800 */
[----:B------:R-:W0:Y:S02]  /*0010*/  LDC R3, c[0x0][0x398] ;  /* 0x0000e600ff037b82 */ /* 0x000e240000000800 */
[----:B0-----:R-:W-:-:S13]  /*0020*/  ISETP.GE.AND P0, PT, R3, 0x1, PT ;  /* 0x000000010300780c */ /* 0x001fda0003f06270 */
[----:B------:R-:W-:Y:S05]  /*0030*/  @!P0 EXIT ;  /* 0x000000000000894d */ /* 0x000fea0003800000 */
[C---:B------:R-:W-:Y:S01]  /*0040*/  IADD3 R0, PT, PT, R3.reuse, -0x1, RZ ;  /* 0xffffffff03007810 */ /* 0x040fe20007ffe0ff */
[----:B------:R-:W0:Y:S01]  /*0050*/  LDCU.64 UR6, c[0x0][0x358] ;  /* 0x00006b00ff0677ac */ /* 0x000e220008000a00 */
[C---:B------:R-:W-:Y:S02]  /*0060*/  LOP3.LUT R2, R3.reuse, 0x7, RZ, 0xc0, !PT ;  /* 0x0000000703027812 */ /* 0x040fe400078ec0ff */
[----:B------:R-:W-:Y:S01]  /*0070*/  ISETP.GE.U32.AND P0, PT, R0, 0x7, PT ;  /* 0x000000070000780c */ /* 0x000fe20003f06070 */
[----:B------:R-:W-:Y:S01]  /*0080*/  UMOV UR4, URZ ;  /* 0x000000ff00047c82 */ /* 0x000fe20008000000 */
[C---:B------:R-:W-:Y:S02]  /*0090*/  LOP3.LUT R0, R3.reuse, 0x7ffffff8, RZ, 0xc0, !PT ;  /* 0x7ffffff803007812 */ /* 0x040fe400078ec0ff */
[----:B------:R-:W-:Y:S02]  /*00a0*/  LOP3.LUT R3, R3, 0x3, RZ, 0xc0, !PT ;  /* 0x0000000303037812 */ /* 0x000fe400078ec0ff */
[----:B------:R-:W-:-:S07]  /*00b0*/  IADD3 R4, PT, PT, -R0, RZ, RZ ;  /* 0x000000ff00047210 */ /* 0x000fce0007ffe1ff */
.L_x_6:
[----:B-1----:R-:W1:Y:S01]  /*00c0*/  LDCU UR8, c[0x0][0x398] ;  /* 0x00007300ff0877ac */ /* 0x002e620008000800 */
[----:B------:R-:W-:Y:S01]  /*00d0*/  HFMA2 R5, -RZ, RZ, 0, 0 ;  /* 0x00000000ff057431 */ /* 0x000fe200000001ff */
[----:B-1----:R-:W-:Y:S02]  /*00e0*/  UIMAD UR5, UR4, UR8, URZ ;  /* 0x00000008040572a4 */ /* 0x002fe4000f8e02ff */
[----:B------:R-:W-:-:S04]  /*00f0*/  UIADD3 UR4, UPT, UPT, UR4, 0x1, URZ ;  /* 0x0000000104047890 */ /* 0x000fc8000fffe0ff */
[----:B0-234-:R-:W-:-:S11]  /*0100*/  UISETP.NE.AND UP0, UPT, UR4, UR8, UPT ;  /* 0x000000080400728c */ /* 0x01dfd6000bf05270 */
.L_x_5:
[----:B01234-:R-:W1:Y:S01]  /*0110*/  LDC.64 R12, c[0x0][0x390] ;  /* 0x0000e400ff0c7b82 */ /* 0x01fe620000000a00 */
[----:B------:R-:W-:Y:S01]  /*0120*/  IADD3 R7, PT, PT, R5, UR5, RZ ;  /* 0x0000000505077c10 */ /* 0x000fe2000fffe0ff */
[----:B------:R-:W-:Y:S01]  /*0130*/  IMAD.MOV.U32 R8, RZ, RZ, RZ ;  /* 0x000000ffff087224 */ /* 0x000fe200078e00ff */
[----:B------:R-:W-:-:S03]  /*0140*/  MOV R20, RZ ;  /* 0x000000ff00147202 */ /* 0x000fc60000000f00 */
[----:B-1----:R-:W-:-:S05]  /*0150*/  IMAD.WIDE.U32 R12, R7, 0x4, R12 ;  /* 0x00000004070c7825 */ /* 0x002fca00078e000c */
[----:B0-----:R0:W-:Y:S01]  /*0160*/  STG.E desc[UR6][R12.64], RZ ;  /* 0x000000ff0c007986 */ /* 0x0011e2000c101906 */
[----:B------:R-:W-:Y:S05]  /*0170*/  @!P0 BRA `(.L_x_0) ;  /* 0x0000000400108947 */ /* 0x000fea0003800000 */
[----:B------:R-:W1:Y:S01]  /*0180*/  LDC R8, c[0x0][0x398] ;  /* 0x0000e600ff087b82 */ /* 0x000e620000000800 */
[----:B------:R-:W-:Y:S01]  /*0190*/  MOV R20, RZ ;  /* 0x000000ff00147202 */ /* 0x000fe20000000f00 */
[--C-:B------:R-:W-:Y:S01]  /*01a0*/  IMAD.MOV.U32 R7, RZ, RZ, R5.reuse ;  /* 0x000000ffff077224 */ /* 0x100fe200078e0005 */
[----:B------:R-:W-:Y:S02]  /*01b0*/  MOV R9, UR5 ;  /* 0x0000000500097c02 */ /* 0x000fe40008000f00 */
[----:B------:R-:W-:Y:S02]  /*01c0*/  MOV R6, R4 ;  /* 0x0000000400067202 */ /* 0x000fe40000000f00 */
[----:B-1----:R-:W-:Y:S01]  /*01d0*/  IADD3 R11, PT, PT, R5, R8, RZ ;  /* 0x00000008050b7210 */ /* 0x002fe20007ffe0ff */
[C-C-:B------:R-:W-:Y:S01]  /*01e0*/  IMAD R23, R8.reuse, 0x3, R5.reuse ;  /* 0x0000000308177824 */ /* 0x140fe200078e0205 */
[C---:B------:R-:W-:Y:S01]  /*01f0*/  LEA R21, R8.reuse, R5, 0x1 ;  /* 0x0000000508157211 */ /* 0x040fe200078e08ff */
[----:B------:R-:W-:-:S02]  /*0200*/  IMAD R25, R8, 0x4, R5 ;  /* 0x0000000408197824 */ /* 0x000fc400078e0205 */
[C-C-:B------:R-:W-:Y:S02]  /*0210*/  IMAD R27, R8.reuse, 0x5, R5.reuse ;  /* 0x00000005081b7824 */ /* 0x140fe400078e0205 */
[C-C-:B------:R-:W-:Y:S02]  /*0220*/  IMAD R29, R8.reuse, 0x6, R5.reuse ;  /* 0x00000006081d7824 */ /* 0x140fe400078e0205 */
[----:B------:R-:W-:-:S07]  /*0230*/  IMAD R10, R8, 0x7, R5 ;  /* 0x00000007080a7824 */ /* 0x000fce00078e0205 */
.L_x_1:
[----:B------:R-:W1:Y:S08]  /*0240*/  LDC.64 R14, c[0x0][0x388] ;  /* 0x0000e200ff0e7b82 */ /* 0x000e700000000a00 */
[----:B------:R-:W2:Y:S01]  /*0250*/  LDC.64 R18, c[0x0][0x380] ;  /* 0x0000e000ff127b82 */ /* 0x000ea20000000a00 */
[----:B-1----:R-:W-:-:S06]  /*0260*/  IMAD.WIDE.U32 R16, R7, 0x4, R14 ;  /* 0x0000000407107825 */ /* 0x002fcc00078e000e */
[----:B---3--:R-:W3:Y:S01]  /*0270*/  LDG.E R17, desc[UR6][R16.64] ;  /* 0x0000000610117981 */ /* 0x008ee2000c1e1900 */
[----:B--2---:R-:W-:-:S05]  /*0280*/  IMAD.WIDE.U32 R18, R9, 0x4, R18 ;  /* 0x0000000409127825 */ /* 0x004fca00078e0012 */
[----:B------:R-:W3:Y:S02]  /*0290*/  LDG.E R22, desc[UR6][R18.64] ;  /* 0x0000000612167981 */ /* 0x000ee4000c1e1900 */
[----:B---3--:R-:W-:Y:S01]  /*02a0*/  FFMA R22, R22, R17, R20 ;  /* 0x0000001116167223 */ /* 0x008fe20000000014 */
[----:B------:R-:W-:-:S04]  /*02b0*/  IMAD.WIDE.U32 R16, R11, 0x4, R14 ;  /* 0x000000040b107825 */ /* 0x000fc800078e000e */
[----:B------:R1:W-:Y:S04]  /*02c0*/  STG.E desc[UR6][R12.64], R22 ;  /* 0x000000160c007986 */ /* 0x0003e8000c101906 */
[----:B------:R2:W3:Y:S04]  /*02d0*/  LDG.E R24, desc[UR6][R16.64] ;  /* 0x0000000610187981 */ /* 0x0004e8000c1e1900 */
[----:B------:R-:W3:Y:S01]  /*02e0*/  LDG.E R20, desc[UR6][R18.64+0x4] ;  /* 0x0000040612147981 */ /* 0x000ee2000c1e1900 */
[----:B--2---:R-:W-:-:S04]  /*02f0*/  IMAD.WIDE.U32 R16, R21, 0x4, R14 ;  /* 0x0000000415107825 */ /* 0x004fc800078e000e */
[----:B---3--:R-:W-:-:S05]  /*0300*/  FFMA R20, R20, R24, R22 ;  /* 0x0000001814147223 */ /* 0x008fca0000000016 */
[----:B------:R2:W-:Y:S04]  /*0310*/  STG.E desc[UR6][R12.64], R20 ;  /* 0x000000140c007986 */ /* 0x0005e8000c101906 */
[----:B------:R3:W4:Y:S04]  /*0320*/  LDG.E R26, desc[UR6][R16.64] ;  /* 0x00000006101a7981 */ /* 0x000728000c1e1900 */
[----:B------:R-:W4:Y:S01]  /*0330*/  LDG.E R24, desc[UR6][R18.64+0x8] ;  /* 0x0000080612187981 */ /* 0x000f22000c1e1900 */
[----:B---3--:R-:W-:-:S04]  /*0340*/  IMAD.WIDE.U32 R16, R23, 0x4, R14 ;  /* 0x0000000417107825 */ /* 0x008fc800078e000e */
[----:B----4-:R-:W-:-:S05]  /*0350*/  FFMA R24, R24, R26, R20 ;  /* 0x0000001a18187223 */ /* 0x010fca0000000014 */
[----:B------:R3:W-:Y:S04]  /*0360*/  STG.E desc[UR6][R12.64], R24 ;  /* 0x000000180c007986 */ /* 0x0007e8000c101906 */
[----:B------:R4:W5:Y:S04]  /*0370*/  LDG.E R26, desc[UR6][R16.64] ;  /* 0x00000006101a7981 */ /* 0x000968000c1e1900 */
[----:B-1----:R-:W5:Y:S01]  /*0380*/  LDG.E R22, desc[UR6][R18.64+0xc] ;  /* 0x00000c0612167981 */ /* 0x002f62000c1e1900 */
[----:B----4-:R-:W-:-:S04]  /*0390*/  IMAD.WIDE.U32 R16, R25, 0x4, R14 ;  /* 0x0000000419107825 */ /* 0x010fc800078e000e */
[----:B-----5:R-:W-:-:S05]  /*03a0*/  FFMA R22, R22, R26, R24 ;  /* 0x0000001a16167223 */ /* 0x020fca0000000018 */
[----:B------:R1:W-:Y:S04]  /*03b0*/  STG.E desc[UR6][R12.64], R22 ;  /* 0x000000160c007986 */ /* 0x0003e8000c101906 */
[----:B------:R4:W5:Y:S04]  /*03c0*/  LDG.E R26, desc[UR6][R16.64] ;  /* 0x00000006101a7981 */ /* 0x000968000c1e1900 */
[----:B--2---:R-:W5:Y:S01]  /*03d0*/  LDG.E R20, desc[UR6][R18.64+0x10] ;  /* 0x0000100612147981 */ /* 0x004f62000c1e1900 */
[----:B----4-:R-:W-:-:S04]  /*03e0*/  IMAD.WIDE.U32 R16, R27, 0x4, R14 ;  /* 0x000000041b107825 */ /* 0x010fc800078e000e */
[----:B-----5:R-:W-:-:S05]  /*03f0*/  FFMA R20, R20, R26, R22 ;  /* 0x0000001a14147223 */ /* 0x020fca0000000016 */
[----:B------:R2:W-:Y:S04]  /*0400*/  STG.E desc[UR6][R12.64], R20 ;  /* 0x000000140c007986 */ /* 0x0005e8000c101906 */
[----:B------:R4:W5:Y:S04]  /*0410*/  LDG.E R26, desc[UR6][R16.64] ;  /* 0x00000006101a7981 */ /* 0x000968000c1e1900 */
[----:B---3--:R-:W5:Y:S01]  /*0420*/  LDG.E R24, desc[UR6][R18.64+0x14] ;  /* 0x0000140612187981 */ /* 0x008f62000c1e1900 */
[----:B----4-:R-:W-:-:S04]  /*0430*/  IMAD.WIDE.U32 R16, R29, 0x4, R14 ;  /* 0x000000041d107825 */ /* 0x010fc800078e000e */
[----:B-----5:R-:W-:-:S05]  /*0440*/  FFMA R24, R24, R26, R20 ;  /* 0x0000001a18187223 */ /* 0x020fca0000000014 */
[----:B------:R3:W-:Y:S04]  /*0450*/  STG.E desc[UR6][R12.64], R24 ;  /* 0x000000180c007986 */ /* 0x0007e8000c101906 */
[----:B------:R-:W4:Y:S04]  /*0460*/  LDG.E R26, desc[UR6][R16.64] ;  /* 0x00000006101a7981 */ /* 0x000f28000c1e1900 */
[----:B-1----:R-:W4:Y:S01]  /*0470*/  LDG.E R22, desc[UR6][R18.64+0x18] ;  /* 0x0000180612167981 */ /* 0x002f22000c1e1900 */
[----:B------:R-:W-:Y:S01]  /*0480*/  IMAD.WIDE.U32 R14, R10, 0x4, R14 ;  /* 0x000000040a0e7825 */ /* 0x000fe200078e000e */
[----:B------:R-:W-:-:S03]  /*0490*/  IADD3 R6, PT, PT, R6, 0x8, RZ ;  /* 0x0000000806067810 */ /* 0x000fc60007ffe0ff */
[----:B----4-:R-:W-:-:S05]  /*04a0*/  FFMA R22, R22, R26, R24 ;  /* 0x0000001a16167223 */ /* 0x010fca0000000018 */
[----:B------:R3:W-:Y:S04]  /*04b0*/  STG.E desc[UR6][R12.64], R22 ;  /* 0x000000160c007986 */ /* 0x0007e8000c101906 */
[----:B--2---:R-:W2:Y:S04]  /*04c0*/  LDG.E R20, desc[UR6][R18.64+0x1c] ;  /* 0x00001c0612147981 */ /* 0x004ea8000c1e1900 */
[----:B------:R-:W2:Y:S01]  /*04d0*/  LDG.E R15, desc[UR6][R14.64] ;  /* 0x000000060e0f7981 */ /* 0x000ea2000c1e1900 */
[----:B------:R-:W-:Y:S01]  /*04e0*/  ISETP.NE.AND P1, PT, R6, RZ, PT ;  /* 0x000000ff0600720c */ /* 0x000fe20003f25270 */
[C---:B------:R-:W-:Y:S01]  /*04f0*/  IMAD R25, R8.reuse, 0x8, R25 ;  /* 0x0000000808197824 */ /* 0x040fe200078e0219 */
[C---:B------:R-:W-:Y:S01]  /*0500*/  LEA R11, R8.reuse, R11, 0x3 ;  /* 0x0000000b080b7211 */ /* 0x040fe200078e18ff */
[----:B------:R-:W-:Y:S01]  /*0510*/  VIADD R9, R9, 0x8 ;  /* 0x0000000809097836 */ /* 0x000fe20000000000 */
[----:B------:R-:W-:-:S02]  /*0520*/  LEA R21, R8, R21, 0x3 ;  /* 0x0000001508157211 */ /* 0x000fc400078e18ff */
[C---:B------:R-:W-:Y:S02]  /*0530*/  LEA R23, R8.reuse, R23, 0x3 ;  /* 0x0000001708177211 */ /* 0x040fe400078e18ff */
[C---:B------:R-:W-:Y:S02]  /*0540*/  LEA R27, R8.reuse, R27, 0x3 ;  /* 0x0000001b081b7211 */ /* 0x040fe400078e18ff */
[C---:B------:R-:W-:Y:S02]  /*0550*/  LEA R29, R8.reuse, R29, 0x3 ;  /* 0x0000001d081d7211 */ /* 0x040fe400078e18ff */
[C---:B------:R-:W-:Y:S02]  /*0560*/  LEA R10, R8.reuse, R10, 0x3 ;  /* 0x0000000a080a7211 */ /* 0x040fe400078e18ff */
[----:B------:R-:W-:Y:S01]  /*0570*/  LEA R7, R8, R7, 0x3 ;  /* 0x0000000708077211 */ /* 0x000fe200078e18ff */
[----:B--2---:R-:W-:-:S05]  /*0580*/  FFMA R20, R20, R15, R22 ;  /* 0x0000000f14147223 */ /* 0x004fca0000000016 */
[----:B------:R3:W-:Y:S01]  /*0590*/  STG.E desc[UR6][R12.64], R20 ;  /* 0x000000140c007986 */ /* 0x0007e2000c101906 */
[----:B------:R-:W-:Y:S05]  /*05a0*/  @P1 BRA `(.L_x_1) ;  /* 0xfffffffc00241947 */ /* 0x000fea000383ffff */
[----:B------:R-:W-:-:S07]  /*05b0*/  MOV R8, R0 ;  /* 0x0000000000087202 */ /* 0x000fce0000000f00 */
.L_x_0:
[----:B------:R-:W-:-:S13]  /*05c0*/  ISETP.NE.AND P1, PT, R2, RZ, PT ;  /* 0x000000ff0200720c */ /* 0x000fda0003f25270 */
[----:B------:R-:W-:Y:S05]  /*05d0*/  @!P1 BRA `(.L_x_2) ;  /* 0x00000004003c9947 */ /* 0x000fea0003800000 */
[----:B------:R-:W-:Y:S02]  /*05e0*/  IADD3 R6, PT, PT, R2, -0x1, RZ ;  /* 0xffffffff02067810 */ /* 0x000fe40007ffe0ff */
[----:B------:R-:W-:Y:S02]  /*05f0*/  ISETP.NE.AND P1, PT, R3, RZ, PT ;  /* 0x000000ff0300720c */ /* 0x000fe40003f25270 */
[----:B------:R-:W-:-:S13]  /*0600*/  ISETP.GE.U32.AND P2, PT, R6, 0x3, PT ;  /* 0x000000030600780c */ /* 0x000fda0003f46070 */
[----:B------:R-:W-:Y:S05]  /*0610*/  @!P2 BRA `(.L_x_3) ;  /* 0x00000000008ca947 */ /* 0x000fea0003800000 */
[----:B------:R-:W1:Y:S01]  /*0620*/  LDC R9, c[0x0][0x398] ;  /* 0x0000e600ff097b82 */ /* 0x000e620000000800 */
[----:B------:R-:W-:-:S07]  /*0630*/  IADD3 R11, PT, PT, R8, UR5, RZ ;  /* 0x00000005080b7c10 */ /* 0x000fce000fffe0ff */
[----:B------:R-:W2:Y:S08]  /*0640*/  LDC.64 R14, c[0x0][0x380] ;  /* 0x0000e000ff0e7b82 */ /* 0x000eb00000000a00 */
[----:B------:R-:W4:Y:S01]  /*0650*/  LDC.64 R6, c[0x0][0x388] ;  /* 0x0000e200ff067b82 */ /* 0x000f220000000a00 */
[----:B-1----:R-:W-:Y:S02]  /*0660*/  IMAD R18, R8, R9, R5 ;  /* 0x0000000908127224 */ /* 0x002fe400078e0205 */
[----:B--2---:R-:W-:-:S05]  /*0670*/  IMAD.WIDE.U32 R14, R11, 0x4, R14 ;  /* 0x000000040b0e7825 */ /* 0x004fca00078e000e */
[----:B------:R-:W1:Y:S01]  /*0680*/  LDC.64 R10, c[0x0][0x380] ;  /* 0x0000e000ff0a7b82 */ /* 0x000e620000000a00 */
[----:B------:R-:W2:Y:S01]  /*0690*/  LDG.E R15, desc[UR6][R14.64] ;  /* 0x000000060e0f7981 */ /* 0x000ea2000c1e1900 */
[----:B----4-:R-:W-:-:S06]  /*06a0*/  IMAD.WIDE.U32 R16, R18, 0x4, R6 ;  /* 0x0000000412107825 */ /* 0x010fcc00078e0006 */
[----:B------:R-:W2:Y:S01]  /*06b0*/  LDG.E R16, desc[UR6][R16.64] ;  /* 0x0000000610107981 */ /* 0x000ea2000c1e1900 */
[----:B------:R-:W-:Y:S01]  /*06c0*/  IADD3 R19, P2, PT, R8, UR5, RZ ;  /* 0x0000000508137c10 */ /* 0x000fe2000ff5e0ff */
[----:B---3--:R-:W-:-:S03]  /*06d0*/  IMAD.IADD R22, R18, 0x1, R9 ;  /* 0x0000000112167824 */ /* 0x008fc600078e0209 */
[----:B------:R-:W-:Y:S02]  /*06e0*/  IADD3.X R24, PT, PT, RZ, RZ, RZ, P2, !PT ;  /* 0x000000ffff187210 */ /* 0x000fe400017fe4ff */
[----:B-1----:R-:W-:-:S04]  /*06f0*/  LEA R10, P2, R19, R10, 0x2 ;  /* 0x0000000a130a7211 */ /* 0x002fc800078410ff */
[----:B------:R-:W-:Y:S01]  /*0700*/  LEA.HI.X R11, R19, R11, R24, 0x2, P2 ;  /* 0x0000000b130b7211 */ /* 0x000fe200010f1418 */
[----:B------:R-:W-:-:S04]  /*0710*/  IMAD.WIDE.U32 R18, R22, 0x4, R6 ;  /* 0x0000000416127825 */ /* 0x000fc800078e0006 */
[----:B--2---:R-:W-:-:S05]  /*0720*/  FFMA R21, R15, R16, R20 ;  /* 0x000000100f157223 */ /* 0x004fca0000000014 */
[----:B------:R1:W-:Y:S04]  /*0730*/  STG.E desc[UR6][R12.64], R21 ;  /* 0x000000150c007986 */ /* 0x0003e8000c101906 */
[----:B------:R-:W2:Y:S04]  /*0740*/  LDG.E R18, desc[UR6][R18.64] ;  /* 0x0000000612127981 */ /* 0x000ea8000c1e1900 */
[----:B------:R-:W2:Y:S01]  /*0750*/  LDG.E R14, desc[UR6][R10.64+0x4] ;  /* 0x000004060a0e7981 */ /* 0x000ea2000c1e1900 */
[----:B------:R-:W-:Y:S01]  /*0760*/  IADD3 R22, PT, PT, R22, R9, RZ ;  /* 0x0000000916167210 */ /* 0x000fe20007ffe0ff */
[----:B--2---:R-:W-:-:S04]  /*0770*/  FFMA R17, R14, R18, R21 ;  /* 0x000000120e117223 */ /* 0x004fc80000000015 */
[C---:B------:R-:W-:Y:S01]  /*0780*/  IMAD.WIDE.U32 R14, R22.reuse, 0x4, R6 ;  /* 0x00000004160e7825 */ /* 0x040fe200078e0006 */
[----:B------:R1:W-:Y:S05]  /*0790*/  STG.E desc[UR6][R12.64], R17 ;  /* 0x000000110c007986 */ /* 0x0003ea000c101906 */
[----:B------:R-:W2:Y:S04]  /*07a0*/  LDG.E R14, desc[UR6][R14.64] ;  /* 0x000000060e0e7981 */ /* 0x000ea8000c1e1900 */
[----:B------:R-:W2:Y:S01]  /*07b0*/  LDG.E R16, desc[UR6][R10.64+0x8] ;  /* 0x000008060a107981 */ /* 0x000ea2000c1e1900 */
[----:B------:R-:W-:-:S05]  /*07c0*/  IADD3 R23, PT, PT, R22, R9, RZ ;  /* 0x0000000916177210 */ /* 0x000fca0007ffe0ff */
[----:B------:R-:W-:-:S04]  /*07d0*/  IMAD.WIDE.U32 R6, R23, 0x4, R6 ;  /* 0x0000000417067825 */ /* 0x000fc800078e0006 */
[----:B--2---:R-:W-:-:S05]  /*07e0*/  FFMA R9, R16, R14, R17 ;  /* 0x0000000e10097223 */ /* 0x004fca0000000011 */
[----:B------:R1:W-:Y:S04]  /*07f0*/  STG.E desc[UR6][R12.64], R9 ;  /* 0x000000090c007986 */ /* 0x0003e8000c101906 */
[----:B------:R-:W2:Y:S04]  /*0800*/  LDG.E R20, desc[UR6][R10.64+0xc] ;  /* 0x00000c060a147981 */ /* 0x000ea8000c1e1900 */
[----:B------:R-:W2:Y:S01]  /*0810*/  LDG.E R6, desc[UR6][R6.64] ;  /* 0x0000000606067981 */ /* 0x000ea2000c1e1900 */
[----:B------:R-:W-:Y:S01]  /*0820*/  IADD3 R8, PT, PT, R8, 0x4, RZ ;  /* 0x0000000408087810 */ /* 0x000fe20007ffe0ff */
[----:B--2---:R-:W-:-:S05]  /*0830*/  FFMA R20, R20, R6, R9 ;  /* 0x0000000614147223 */ /* 0x004fca0000000009 */
[----:B------:R1:W-:Y:S02]  /*0840*/  STG.E desc[UR6][R12.64], R20 ;  /* 0x000000140c007986 */ /* 0x0003e4000c101906 */
.L_x_3:
[----:B------:R-:W-:Y:S05]  /*0850*/  @!P1 BRA `(.L_x_2) ;  /* 0x00000000009c9947 */ /* 0x000fea0003800000 */
[----:B------:R-:W-:-:S13]  /*0860*/  ISETP.NE.AND P1, PT, R3, 0x1, PT ;  /* 0x000000010300780c */ /* 0x000fda0003f25270 */
[----:B------:R-:W-:Y:S05]  /*0870*/  @!P1 BRA `(.L_x_4) ;  /* 0x00000000005c9947 */ /* 0x000fea0003800000 */
[----:B-1----:R-:W1:Y:S01]  /*0880*/  LDC R9, c[0x0][0x398] ;  /* 0x0000e600ff097b82 */ /* 0x002e620000000800 */
        /* <DEDUP_REMOVED lines=9> */
[----:B------:R-:W-:Y:S02]  /*0920*/  IADD3 R19, P1, PT, R8, UR5, RZ ;  /* 0x0000000508137c10 */ /* 0x000fe4000ff3e0ff */
[----:B------:R-:W-:-:S03]  /*0930*/  IADD3 R21, PT, PT, R18, R9, RZ ;  /* 0x0000000912157210 */ /* 0x000fc60007ffe0ff */
[----:B---3--:R-:W-:Y:S02]  /*0940*/  IMAD.X R22, RZ, RZ, RZ, P1 ;  /* 0x000000ffff167224 */ /* 0x008fe400008e06ff */
[----:B------:R-:W-:Y:S01]  /*0950*/  IMAD.WIDE.U32 R6, R21, 0x4, R6 ;  /* 0x0000000415067825 */ /* 0x000fe200078e0006 */
[----:B-1----:R-:W-:-:S04]  /*0960*/  LEA R10, P1, R19, R10, 0x2 ;  /* 0x0000000a130a7211 */ /* 0x002fc800078210ff */
[----:B------:R-:W-:Y:S01]  /*0970*/  LEA.HI.X R11, R19, R11, R22, 0x2, P1 ;  /* 0x0000000b130b7211 */ /* 0x000fe200008f1416 */
[----:B--2---:R-:W-:-:S05]  /*0980*/  FFMA R9, R15, R16, R20 ;  /* 0x000000100f097223 */ /* 0x004fca0000000014 */
[----:B------:R2:W-:Y:S04]  /*0990*/  STG.E desc[UR6][R12.64], R9 ;  /* 0x000000090c007986 */ /* 0x0005e8000c101906 */
[----:B------:R-:W3:Y:S04]  /*09a0*/  LDG.E R10, desc[UR6][R10.64+0x4] ;  /* 0x000004060a0a7981 */ /* 0x000ee8000c1e1900 */
[----:B------:R-:W3:Y:S01]  /*09b0*/  LDG.E R6, desc[UR6][R6.64] ;  /* 0x0000000606067981 */ /* 0x000ee2000c1e1900 */
[----:B------:R-:W-:Y:S01]  /*09c0*/  IADD3 R8, PT, PT, R8, 0x2, RZ ;  /* 0x0000000208087810 */ /* 0x000fe20007ffe0ff */
[----:B---3--:R-:W-:-:S05]  /*09d0*/  FFMA R20, R10, R6, R9 ;  /* 0x000000060a147223 */ /* 0x008fca0000000009 */
[----:B------:R2:W-:Y:S02]  /*09e0*/  STG.E desc[UR6][R12.64], R20 ;  /* 0x000000140c007986 */ /* 0x0005e4000c101906 */
.L_x_4:
[----:B------:R-:W4:Y:S02]  /*09f0*/  LDC R15, c[0x0][0x398] ;  /* 0x0000e600ff0f7b82 */ /* 0x000f240000000800 */
[----:B----4-:R-:W-:-:S04]  /*0a00*/  LOP3.LUT R6, R15, 0x1, RZ, 0xc0, !PT ;  /* 0x000000010f067812 */ /* 0x010fc800078ec0ff */
[----:B------:R-:W-:-:S13]  /*0a10*/  ISETP.NE.U32.AND P1, PT, R6, 0x1, PT ;  /* 0x000000010600780c */ /* 0x000fda0003f25070 */
[----:B------:R-:W-:Y:S05]  /*0a20*/  @P1 BRA `(.L_x_2) ;  /* 0x0000000000281947 */ /* 0x000fea0003800000 */
[----:B------:R-:W4:Y:S01]  /*0a30*/  LDC.64 R6, c[0x0][0x380] ;  /* 0x0000e000ff067b82 */ /* 0x000f220000000a00 */
[C---:B-12---:R-:W-:Y:S01]  /*0a40*/  IADD3 R9, PT, PT, R8.reuse, UR5, RZ ;  /* 0x0000000508097c10 */ /* 0x046fe2000fffe0ff */
[----:B------:R-:W-:-:S06]  /*0a50*/  IMAD R15, R8, R15, R5 ;  /* 0x0000000f080f7224 */ /* 0x000fcc00078e0205 */
[----:B------:R-:W1:Y:S01]  /*0a60*/  LDC.64 R10, c[0x0][0x388] ;  /* 0x0000e200ff0a7b82 */ /* 0x000e620000000a00 */
[----:B----4-:R-:W-:-:S06]  /*0a70*/  IMAD.WIDE.U32 R6, R9, 0x4, R6 ;  /* 0x0000000409067825 */ /* 0x010fcc00078e0006 */
[----:B------:R-:W2:Y:S01]  /*0a80*/  LDG.E R7, desc[UR6][R6.64] ;  /* 0x0000000606077981 */ /* 0x000ea2000c1e1900 */
[----:B-1----:R-:W-:-:S06]  /*0a90*/  IMAD.WIDE.U32 R8, R15, 0x4, R10 ;  /* 0x000000040f087825 */ /* 0x002fcc00078e000a */
[----:B------:R-:W2:Y:S02]  /*0aa0*/  LDG.E R8, desc[UR6][R8.64] ;  /* 0x0000000608087981 */ /* 0x000ea4000c1e1900 */
[----:B--2---:R-:W-:-:S05]  /*0ab0*/  FFMA R11, R7, R8, R20 ;  /* 0x00000008070b7223 */ /* 0x004fca0000000014 */
[----:B------:R4:W-:Y:S02]  /*0ac0*/  STG.E desc[UR6][R12.64], R11 ;  /* 0x0000000b0c007986 */ /* 0x0009e4000c101906 */
.L_x_2:
[----:B------:R-:W5:Y:S01]  /*0ad0*/  LDCU UR8, c[0x0][0x398] ;  /* 0x00007300ff0877ac */ /* 0x000f620008000800 */
[----:B------:R-:W-:-:S04]  /*0ae0*/  IADD3 R5, PT, PT, R5, 0x1, RZ ;  /* 0x0000000105057810 */ /* 0x000fc80007ffe0ff */
[----:B-----5:R-:W-:-:S13]  /*0af0*/  ISETP.NE.AND P1, PT, R5, UR8, PT ;  /* 0x0000000805007c0c */ /* 0x020fda000bf25270 */
[----:B------:R-:W-:Y:S05]  /*0b00*/  @P1 BRA `(.L_x_5) ;  /* 0xfffffff400801947 */ /* 0x000fea000383ffff */
[----:B------:R-:W-:Y:S05]  /*0b10*/  BRA.U UP0, `(.L_x_6) ;  /* 0xfffffff500687547 */ /* 0x000fea000b83ffff */
[----:B------:R-:W-:Y:S05]  /*0b20*/  EXIT ;  /* 0x000000000000794d */ /* 0x000fea0003800000 */
.L_x_7:
[----:B------:R-:W-:-:S00]  /*0b30*/  BRA `(.L_x_7) ;  /* 0xfffffffc00fc7947 */ /* 0x000fc0000383ffff */
[----:B------:R-:W-:-:S00]  /*0b40*/  NOP ;  /* 0x0000000000007918 */ /* 0x000fc00000000000 */
        /* <DEDUP_REMOVED lines=11> */
.L_x_13:


//--------------------- .text._Z12MatrixMulGPUPfS_S_i --------------------------
	.section	.text._Z12MatrixMulGPUPfS_S_i,"ax",@progbits
	.align	128
        .global         _Z12MatrixMulGPUPfS_S_i
        .type           _Z12MatrixMulGPUPfS_S_i,@function
        .size           _Z12MatrixMulGPUPfS_S_i,(.L_x_14 - _Z12MatrixMulGPUPfS_S_i)
        .other          _Z12MatrixMulGPUPfS_S_i,@"STO_CUDA_ENTRY STV_DEFAULT"
_Z12MatrixMulGPUPfS_S_i:
.text._Z12MatrixMulGPUPfS_S_i:
[----:B------:R-:W-:Y:S01]  /*0000*/  LDC R1, c[0x0][0x37c] ;  /* 0x0000df00ff017b82 */ /* 0x000fe20000000800 */
[----:B------:R-:W0:Y:S07]  /*0010*/  S2R R2, SR_TID.Y ;  /* 0x0000000000027919 */ /* 0x000e2e0000002200 */
[----:B------:R-:W1:Y:S01]  /*0020*/  S2UR UR4, SR_CTAID.X ;  /* 0x00000000000479c3 */ /* 0x000e620000002500 */
[----:B------:R-:W1:Y:S01]  /*0030*/  LDCU UR5, c[0x0][0x360] ;  /* 0x00006c00ff0577ac */ /* 0x000e620008000800 */
[----:B------:R-:W2:Y:S06]  /*0040*/  S2R R9, SR_TID.X ;  /* 0x0000000000097919 */ /* 0x000eac0000002100 */
[----:B------:R-:W0:Y:S08]  /*0050*/  S2UR UR6, SR_CTAID.Y ;  /* 0x00000000000679c3 */ /* 0x000e300000002600 */
[----:B------:R-:W0:Y:S08]  /*0060*/  LDC R3, c[0x0][0x364] ;  /* 0x0000d900ff037b82 */ /* 0x000e300000000800 */
[----:B------:R-:W3:Y:S01]  /*0070*/  LDC R0, c[0x0][0x398] ;  /* 0x0000e600ff007b82 */ /* 0x000ee20000000800 */
[----:B-1----:R-:W-:-:S06]  /*0080*/  UIMAD UR4, UR4, UR5, URZ ;  /* 0x00000005040472a4 */ /* 0x002fcc000f8e02ff */
[----:B--2---:R-:W-:Y:S01]  /*0090*/  IADD3 R5, PT, PT, R9, UR4, RZ ;  /* 0x0000000409057c10 */ /* 0x004fe2000fffe0ff */
[----:B0-----:R-:W-:-:S05]  /*00a0*/  IMAD R3, R3, UR6, R2 ;  /* 0x0000000603037c24 */ /* 0x001fca000f8e0202 */
[----:B------:R-:W-:-:S04]  /*00b0*/  VIMNMX.U32 R7, PT, PT, R5, R3, !PT ;  /* 0x0000000305077248 */ /* 0x000fc80007fe0000 */
[----:B---3--:R-:W-:-:S13]  /*00c0*/  ISETP.GE.U32.AND P0, PT, R7, R0, PT ;  /* 0x000000000700720c */ /* 0x008fda0003f06070 */
[----:B------:R-:W-:Y:S05]  /*00d0*/  @P0 EXIT ;  /* 0x000000000000094d */ /* 0x000fea0003800000 */
[----:B------:R-:W0:Y:S01]  /*00e0*/  LDC.64 R12, c[0x0][0x390] ;  /* 0x0000e400ff0c7b82 */ /* 0x000e220000000a00 */
[----:B------:R-:W1:Y:S01]  /*00f0*/  LDCU.64 UR6, c[0x0][0x358] ;  /* 0x00006b00ff0677ac */ /* 0x000e620008000a00 */
[----:B------:R-:W-:Y:S01]  /*0100*/  ISETP.GE.AND P0, PT, R0, 0x1, PT ;  /* 0x000000010000780c */ /* 0x000fe20003f06270 */
[----:B------:R-:W-:-:S04]  /*0110*/  IMAD R7, R3, R0, R5 ;  /* 0x0000000003077224 */ /* 0x000fc800078e0205 */
[----:B0-----:R-:W-:-:S05]  /*0120*/  IMAD.WIDE.U32 R12, R7, 0x4, R12 ;  /* 0x00000004070c7825 */ /* 0x001fca00078e000c */
[----:B-1----:R0:W-:Y:S03]  /*0130*/  STG.E desc[UR6][R12.64], RZ ;  /* 0x000000ff0c007986 */ /* 0x0021e6000c101906 */
[----:B------:R-:W-:Y:S05]  /*0140*/  @!P0 EXIT ;  /* 0x000000000000894d */ /* 0x000fea0003800000 */
[C---:B------:R-:W-:Y:S01]  /*0150*/  ISETP.GE.U32.AND P1, PT, R0.reuse, 0x8, PT ;  /* 0x000000080000780c */ /* 0x040fe20003f26070 */
[----:B------:R-:W-:Y:S01]  /*0160*/  HFMA2 R4, -RZ, RZ, 0, 0 ;  /* 0x00000000ff047431 */ /* 0x000fe200000001ff */
[----:B------:R-:W-:Y:S02]  /*0170*/  LOP3.LUT R2, R0, 0x7, RZ, 0xc0, !PT ;  /* 0x0000000700027812 */ /* 0x000fe400078ec0ff */
[----:B------:R-:W-:Y:S02]  /*0180*/  MOV R21, RZ ;  /* 0x000000ff00157202 */ /* 0x000fe40000000f00 */
[----:B------:R-:W-:-:S07]  /*0190*/  ISETP.NE.AND P0, PT, R2, RZ, PT ;  /* 0x000000ff0200720c */ /* 0x000fce0003f05270 */
[----:B------:R-:W-:Y:S06]  /*01a0*/  @!P1 BRA `(.L_x_8) ;  /* 0x0000000400449947 */ /* 0x000fec0003800000 */
[C---:B------:R-:W-:Y:S01]  /*01b0*/  LOP3.LUT R4, R0.reuse, 0x7ffffff8, RZ, 0xc0, !PT ;  /* 0x7ffffff800047812 */ /* 0x040fe200078ec0ff */
[C---:B------:R-:W-:Y:S01]  /*01c0*/  IMAD R27, R0.reuse, 0x5, R5 ;  /* 0x00000005001b7824 */ /* 0x040fe200078e0205 */
[C---:B------:R-:W-:Y:S01]  /*01d0*/  IADD3 R26, PT, PT, R0.reuse, UR4, R9 ;  /* 0x00000004001a7c10 */ /* 0x040fe2000fffe009 */
[C-C-:B------:R-:W-:Y:S01]  /*01e0*/  IMAD R9, R0.reuse, 0x3, R5.reuse ;  /* 0x0000000300097824 */ /* 0x140fe200078e0205 */
[CC--:B------:R-:W-:Y:S01]  /*01f0*/  LEA R7, R0.reuse, R5.reuse, 0x1 ;  /* 0x0000000500077211 */ /* 0x0c0fe200078e08ff */
[C-C-:B------:R-:W-:Y:S01]  /*0200*/  IMAD R29, R0.reuse, 0x6, R5.reuse ;  /* 0x00000006001d7824 */ /* 0x140fe200078e0205 */
[CC--:B------:R-:W-:Y:S01]  /*0210*/  LEA R11, R0.reuse, R5.reuse, 0x2 ;  /* 0x00000005000b7211 */ /* 0x0c0fe200078e10ff */
[----:B------:R-:W-:Y:S01]  /*0220*/  IMAD R8, R0, 0x7, R5 ;  /* 0x0000000700087824 */ /* 0x000fe200078e0205 */
[----:B------:R-:W-:Y:S01]  /*0230*/  MOV R21, RZ ;  /* 0x000000ff00157202 */ /* 0x000fe20000000f00 */
[----:B------:R-:W-:Y:S01]  /*0240*/  IMAD R28, R3, R0, 0x3 ;  /* 0x00000003031c7424 */ /* 0x000fe200078e0200 */
[----:B------:R-:W-:-:S02]  /*0250*/  MOV R10, R5 ;  /* 0x00000005000a7202 */ /* 0x000fc40000000f00 */
[----:B------:R-:W-:-:S07]  /*0260*/  IADD3 R6, PT, PT, -R4, RZ, RZ ;  /* 0x000000ff04067210 */ /* 0x000fce0007ffe1ff */
.L_x_9:
[----:B-1----:R-:W1:Y:S01]  /*0270*/  LDC.64 R16, c[0x0][0x380] ;  /* 0x0000e000ff107b82 */ /* 0x002e620000000a00 */
[----:B------:R-:W-:-:S07]  /*0280*/  IADD3 R25, PT, PT, R28, -0x3, RZ ;  /* 0xfffffffd1c197810 */ /* 0x000fce0007ffe0ff */
[----:B------:R-:W2:Y:S01]  /*0290*/  LDC.64 R14, c[0x0][0x388] ;  /* 0x0000e200ff0e7b82 */ /* 0x000ea20000000a00 */
[----:B-1----:R-:W-:-:S06]  /*02a0*/  IMAD.WIDE.U32 R24, R25, 0x4, R16 ;  /* 0x0000000419187825 */ /* 0x002fcc00078e0010 */
[----:B------:R-:W3:Y:S01]  /*02b0*/  LDG.E R24, desc[UR6][R24.64] ;  /* 0x0000000618187981 */ /* 0x000ee2000c1e1900 */
[----:B--2---:R-:W-:-:S06]  /*02c0*/  IMAD.WIDE.U32 R18, R10, 0x4, R14 ;  /* 0x000000040a127825 */ /* 0x004fcc00078e000e */
[----:B------:R-:W3:Y:S01]  /*02d0*/  LDG.E R19, desc[UR6][R18.64] ;  /* 0x0000000612137981 */ /* 0x000ee2000c1e1900 */
[----:B------:R-:W-:Y:S01]  /*02e0*/  IADD3 R23, PT, PT, R28, -0x2, RZ ;  /* 0xfffffffe1c177810 */ /* 0x000fe20007ffe0ff */
[----:B---3--:R-:W-:-:S04]  /*02f0*/  FFMA R19, R24, R19, R21 ;  /* 0x0000001318137223 */ /* 0x008fc80000000015 */
[----:B------:R-:W-:-:S04]  /*0300*/  IMAD.WIDE.U32 R20, R23, 0x4, R16 ;  /* 0x0000000417147825 */ /* 0x000fc800078e0010 */
[----:B------:R-:W-:Y:S01]  /*0310*/  IMAD.WIDE.U32 R22, R26, 0x4, R14 ;  /* 0x000000041a167825 */ /* 0x000fe200078e000e */
[----:B------:R1:W-:Y:S04]  /*0320*/  STG.E desc[UR6][R12.64], R19 ;  /* 0x000000130c007986 */ /* 0x0003e8000c101906 */
[----:B------:R-:W2:Y:S04]  /*0330*/  LDG.E R20, desc[UR6][R20.64] ;  /* 0x0000000614147981 */ /* 0x000ea8000c1e1900 */
[----:B------:R-:W2:Y:S01]  /*0340*/  LDG.E R22, desc[UR6][R22.64] ;  /* 0x0000000616167981 */ /* 0x000ea2000c1e1900 */
[----:B------:R-:W-:-:S05]  /*0350*/  IADD3 R25, PT, PT, R28, -0x1, RZ ;  /* 0xffffffff1c197810 */ /* 0x000fca0007ffe0ff */
[----:B------:R-:W-:-:S04]  /*0360*/  IMAD.WIDE.U32 R24, R25, 0x4, R16 ;  /* 0x0000000419187825 */ /* 0x000fc800078e0010 */
[----:B--2---:R-:W-:Y:S01]  /*0370*/  FFMA R23, R20, R22, R19 ;  /* 0x0000001614177223 */ /* 0x004fe20000000013 */
[----:B-1----:R-:W-:-:S04]  /*0380*/  IMAD.WIDE.U32 R18, R7, 0x4, R14 ;  /* 0x0000000407127825 */ /* 0x002fc800078e000e */
[----:B------:R1:W-:Y:S04]  /*0390*/  STG.E desc[UR6][R12.64], R23 ;  /* 0x000000170c007986 */ /* 0x0003e8000c101906 */
[----:B------:R-:W2:Y:S04]  /*03a0*/  LDG.E R24, desc[UR6][R24.64] ;  /* 0x0000000618187981 */ /* 0x000ea8000c1e1900 */
[----:B------:R-:W2:Y:S01]  /*03b0*/  LDG.E R18, desc[UR6][R18.64] ;  /* 0x0000000612127981 */ /* 0x000ea2000c1e1900 */
[----:B------:R-:W-:-:S04]  /*03c0*/  IMAD.WIDE.U32 R20, R9, 0x4, R14 ;  /* 0x0000000409147825 */ /* 0x000fc800078e000e */
[----:B--2---:R-:W-:Y:S01]  /*03d0*/  FFMA R25, R24, R18, R23 ;  /* 0x0000001218197223 */ /* 0x004fe20000000017 */
[----:B------:R-:W-:-:S04]  /*03e0*/  IMAD.WIDE.U32 R18, R28, 0x4, R16 ;  /* 0x000000041c127825 */ /* 0x000fc800078e0010 */
[----:B------:R2:W-:Y:S04]  /*03f0*/  STG.E desc[UR6][R12.64], R25 ;  /* 0x000000190c007986 */ /* 0x0005e8000c101906 */
[----:B------:R-:W3:Y:S04]  /*0400*/  LDG.E R22, desc[UR6][R18.64] ;  /* 0x0000000612167981 */ /* 0x000ee8000c1e1900 */
[----:B------:R-:W3:Y:S01]  /*0410*/  LDG.E R21, desc[UR6][R20.64] ;  /* 0x0000000614157981 */ /* 0x000ee2000c1e1900 */
[----:B-1----:R-:W-:Y:S01]  /*0420*/  IADD3 R23, PT, PT, R28, 0x1, RZ ;  /* 0x000000011c177810 */ /* 0x002fe20007ffe0ff */
[----:B---3--:R-:W-:-:S04]  /*0430*/  FFMA R21, R22, R21, R25 ;  /* 0x0000001516157223 */ /* 0x008fc80000000019 */
[----:B------:R-:W-:-:S04]  /*0440*/  IMAD.WIDE.U32 R22, R23, 0x4, R16 ;  /* 0x0000000417167825 */ /* 0x000fc800078e0010 */
[----:B--2---:R-:W-:Y:S01]  /*0450*/  IMAD.WIDE.U32 R24, R11, 0x4, R14 ;  /* 0x000000040b187825 */ /* 0x004fe200078e000e */
[----:B------:R1:W-:Y:S04]  /*0460*/  STG.E desc[UR6][R12.64], R21 ;  /* 0x000000150c007986 */ /* 0x0003e8000c101906 */
[----:B------:R-:W2:Y:S04]  /*0470*/  LDG.E R22, desc[UR6][R22.64] ;  /* 0x0000000616167981 */ /* 0x000ea8000c1e1900 */
[----:B------:R-:W2:Y:S01]  /*0480*/  LDG.E R24, desc[UR6][R24.64] ;  /* 0x0000000618187981 */ /* 0x000ea2000c1e1900 */
[----:B------:R-:W-:-:S05]  /*0490*/  IADD3 R19, PT, PT, R28, 0x2, RZ ;  /* 0x000000021c137810 */ /* 0x000fca0007ffe0ff */
[----:B------:R-:W-:-:S04]  /*04a0*/  IMAD.WIDE.U32 R18, R19, 0x4, R16 ;  /* 0x0000000413127825 */ /* 0x000fc800078e0010 */
[----:B--2---:R-:W-:Y:S01]  /*04b0*/  FFMA R23, R22, R24, R21 ;  /* 0x0000001816177223 */ /* 0x004fe20000000015 */
[----:B-1----:R-:W-:-:S04]  /*04c0*/  IMAD.WIDE.U32 R20, R27, 0x4, R14 ;  /* 0x000000041b147825 */ /* 0x002fc800078e000e */
[----:B------:R1:W-:Y:S04]  /*04d0*/  STG.E desc[UR6][R12.64], R23 ;  /* 0x000000170c007986 */ /* 0x0003e8000c101906 */
[----:B------:R-:W2:Y:S04]  /*04e0*/  LDG.E R18, desc[UR6][R18.64] ;  /* 0x0000000612127981 */ /* 0x000ea8000c1e1900 */
[----:B------:R-:W2:Y:S01]  /*04f0*/  LDG.E R20, desc[UR6][R20.64] ;  /* 0x0000000614147981 */ /* 0x000ea2000c1e1900 */
[----:B------:R-:W-:Y:S01]  /*0500*/  IADD3 R25, PT, PT, R28, 0x3, RZ ;  /* 0x000000031c197810 */ /* 0x000fe20007ffe0ff */
[----:B--2---:R-:W-:-:S04]  /*0510*/  FFMA R19, R18, R20, R23 ;  /* 0x0000001412137223 */ /* 0x004fc80000000017 */
[----:B-1----:R-:W-:-:S04]  /*0520*/  IMAD.WIDE.U32 R22, R25, 0x4, R16 ;  /* 0x0000000419167825 */ /* 0x002fc800078e0010 */
[--C-:B------:R-:W-:Y:S01]  /*0530*/  IMAD.WIDE.U32 R24, R29, 0x4, R14.reuse ;  /* 0x000000041d187825 */ /* 0x100fe200078e000e */
[----:B------:R1:W-:Y:S04]  /*0540*/  STG.E desc[UR6][R12.64], R19 ;  /* 0x000000130c007986 */ /* 0x0003e8000c101906 */
[----:B------:R-:W2:Y:S04]  /*0550*/  LDG.E R22, desc[UR6][R22.64] ;  /* 0x0000000616167981 */ /* 0x000ea8000c1e1900 */
[----:B------:R-:W2:Y:S01]  /*0560*/  LDG.E R24, desc[UR6][R24.64] ;  /* 0x0000000618187981 */ /* 0x000ea2000c1e1900 */
[----:B------:R-:W-:Y:S01]  /*0570*/  IADD3 R21, PT, PT, R28, 0x4, RZ ;  /* 0x000000041c157810 */ /* 0x000fe20007ffe0ff */
[----:B------:R-:W-:-:S04]  /*0580*/  IMAD.WIDE.U32 R14, R8, 0x4, R14 ;  /* 0x00000004080e7825 */ /* 0x000fc800078e000e */
[----:B------:R-:W-:-:S04]  /*0590*/  IMAD.WIDE.U32 R16, R21, 0x4, R16 ;  /* 0x0000000415107825 */ /* 0x000fc800078e0010 */
[----:B--2---:R-:W-:-:S05]  /*05a0*/  FFMA R23, R22, R24, R19 ;  /* 0x0000001816177223 */ /* 0x004fca0000000013 */
[----:B------:R1:W-:Y:S04]  /*05b0*/  STG.E desc[UR6][R12.64], R23 ;  /* 0x000000170c007986 */ /* 0x0003e8000c101906 */
[----:B------:R-:W2:Y:S04]  /*05c0*/  LDG.E R16, desc[UR6][R16.64] ;  /* 0x0000000610107981 */ /* 0x000ea8000c1e1900 */
[----:B------:R-:W2:Y:S01]  /*05d0*/  LDG.E R14, desc[UR6][R14.64] ;  /* 0x000000060e0e7981 */ /* 0x000ea2000c1e1900 */
[----:B------:R-:W-:-:S04]  /*05e0*/  IADD3 R6, PT, PT, R6, 0x8, RZ ;  /* 0x0000000806067810 */ /* 0x000fc80007ffe0ff */
[----:B------:R-:W-:Y:S02]  /*05f0*/  ISETP.NE.AND P1, PT, R6, RZ, PT ;  /* 0x000000ff0600720c */ /* 0x000fe40003f25270 */
[----:B------:R-:W-:Y:S02]  /*0600*/  IADD3 R28, PT, PT, R28, 0x8, RZ ;  /* 0x000000081c1c7810 */ /* 0x000fe40007ffe0ff */
[C---:B------:R-:W-:Y:S02]  /*0610*/  LEA R26, R0.reuse, R26, 0x3 ;  /* 0x0000001a001a7211 */ /* 0x040fe400078e18ff */
[C---:B------:R-:W-:Y:S02]  /*0620*/  LEA R7, R0.reuse, R7, 0x3 ;  /* 0x0000000700077211 */ /* 0x040fe400078e18ff */
[C---:B------:R-:W-:Y:S02]  /*0630*/  LEA R9, R0.reuse, R9, 0x3 ;  /* 0x0000000900097211 */ /* 0x040fe400078e18ff */
[----:B------:R-:W-:-:S02]  /*0640*/  LEA R11, R0, R11, 0x3 ;  /* 0x0000000b000b7211 */ /* 0x000fc400078e18ff */
[C---:B------:R-:W-:Y:S02]  /*0650*/  LEA R27, R0.reuse, R27, 0x3 ;  /* 0x0000001b001b7211 */ /* 0x040fe400078e18ff */
[C---:B------:R-:W-:Y:S02]  /*0660*/  LEA R29, R0.reuse, R29, 0x3 ;  /* 0x0000001d001d7211 */ /* 0x040fe400078e18ff */
[C---:B------:R-:W-:Y:S02]  /*0670*/  LEA R8, R0.reuse, R8, 0x3 ;  /* 0x0000000800087211 */ /* 0x040fe400078e18ff */
[----:B------:R-:W-:Y:S01]  /*0680*/  LEA R10, R0, R10, 0x3 ;  /* 0x0000000a000a7211 */ /* 0x000fe200078e18ff */
[----:B--2---:R-:W-:-:S05]  /*0690*/  FFMA R21, R16, R14, R23 ;  /* 0x0000000e10157223 */ /* 0x004fca0000000017 */
[----:B------:R1:W-:Y:S01]  /*06a0*/  STG.E desc[UR6][R12.64], R21 ;  /* 0x000000150c007986 */ /* 0x0003e2000c101906 */
[----:B------:R-:W-:Y:S05]  /*06b0*/  @P1 BRA `(.L_x_9) ;  /* 0xfffffff800ec1947 */ /* 0x000fea000383ffff */
.L_x_8:
[----:B------:R-:W-:Y:S05]  /*06c0*/  @!P0 EXIT ;  /* 0x000000000000894d */ /* 0x000fea0003800000 */
[----:B------:R-:W-:Y:S02]  /*06d0*/  ISETP.GE.U32.AND P0, PT, R2, 0x4, PT ;  /* 0x000000040200780c */ /* 0x000fe40003f06070 */
[----:B------:R-:W-:-:S04]  /*06e0*/  LOP3.LUT R10, R0, 0x3, RZ, 0xc0, !PT ;  /* 0x00000003000a7812 */ /* 0x000fc800078ec0ff */
[----:B------:R-:W-:-:S07]  /*06f0*/  ISETP.NE.AND P1, PT, R10, RZ, PT ;  /* 0x000000ff0a00720c */ /* 0x000fce0003f25270 */
[----:B------:R-:W-:Y:S06]  /*0700*/  @!P0 BRA `(.L_x_10) ;  /* 0x00000000008c8947 */ /* 0x000fec0003800000 */
[----:B------:R-:W2:Y:S01]  /*0710*/  LDC.64 R8, c[0x0][0x380] ;  /* 0x0000e000ff087b82 */ /* 0x000ea20000000a00 */
[-C--:B------:R-:W-:Y:S02]  /*0720*/  IMAD R11, R3, R0.reuse, R4 ;  /* 0x00000000030b7224 */ /* 0x080fe400078e0204 */
[----:B-1----:R-:W-:-:S05]  /*0730*/  IMAD R19, R4, R0, R5 ;  /* 0x0000000004137224 */ /* 0x002fca00078e0205 */
[----:B------:R-:W1:Y:S01]  /*0740*/  LDC.64 R6, c[0x0][0x388] ;  /* 0x0000e200ff067b82 */ /* 0x000e620000000a00 */
[----:B--2---:R-:W-:-:S06]  /*0750*/  IMAD.WIDE.U32 R14, R11, 0x4, R8 ;  /* 0x000000040b0e7825 */ /* 0x004fcc00078e0008 */
[----:B------:R-:W2:Y:S01]  /*0760*/  LDG.E R14, desc[UR6][R14.64] ;  /* 0x000000060e0e7981 */ /* 0x000ea2000c1e1900 */
[----:B-1----:R-:W-:-:S06]  /*0770*/  IMAD.WIDE.U32 R16, R19, 0x4, R6 ;  /* 0x0000000413107825 */ /* 0x002fcc00078e0006 */
[----:B------:R-:W2:Y:S01]  /*0780*/  LDG.E R16, desc[UR6][R16.64] ;  /* 0x0000000610107981 */ /* 0x000ea2000c1e1900 */
[----:B------:R-:W-:Y:S02]  /*0790*/  IADD3 R25, PT, PT, R11, 0x1, RZ ;  /* 0x000000010b197810 */ /* 0x000fe40007ffe0ff */
[----:B------:R-:W-:-:S03]  /*07a0*/  IADD3 R27, PT, PT, R19, R0, RZ ;  /* 0x00000000131b7210 */ /* 0x000fc60007ffe0ff */
[----:B------:R-:W-:-:S04]  /*07b0*/  IMAD.WIDE.U32 R18, R25, 0x4, R8 ;  /* 0x0000000419127825 */ /* 0x000fc800078e0008 */
[----:B--2---:R-:W-:Y:S01]  /*07c0*/  FFMA R23, R14, R16, R21 ;  /* 0x000000100e177223 */ /* 0x004fe20000000015 */
[----:B------:R-:W-:-:S04]  /*07d0*/  IMAD.WIDE.U32 R20, R27, 0x4, R6 ;  /* 0x000000041b147825 */ /* 0x000fc800078e0006 */
[----:B------:R1:W-:Y:S04]  /*07e0*/  STG.E desc[UR6][R12.64], R23 ;  /* 0x000000170c007986 */ /* 0x0003e8000c101906 */
[----:B------:R-:W2:Y:S04]  /*07f0*/  LDG.E R18, desc[UR6][R18.64] ;  /* 0x0000000612127981 */ /* 0x000ea8000c1e1900 */
[----:B------:R-:W2:Y:S01]  /*0800*/  LDG.E R20, desc[UR6][R20.64] ;  /* 0x0000000614147981 */ /* 0x000ea2000c1e1900 */
[----:B------:R-:W-:Y:S02]  /*0810*/  IADD3 R29, PT, PT, R11, 0x2, RZ ;  /* 0x000000020b1d7810 */ /* 0x000fe40007ffe0ff */
[----:B------:R-:W-:-:S03]  /*0820*/  IADD3 R27, PT, PT, R27, R0, RZ ;  /* 0x000000001b1b7210 */ /* 0x000fc60007ffe0ff */
[----:B------:R-:W-:-:S04]  /*0830*/  IMAD.WIDE.U32 R14, R29, 0x4, R8 ;  /* 0x000000041d0e7825 */ /* 0x000fc800078e0008 */
[----:B------:R-:W-:-:S04]  /*0840*/  IMAD.WIDE.U32 R16, R27, 0x4, R6 ;  /* 0x000000041b107825 */ /* 0x000fc800078e0006 */
[----:B--2---:R-:W-:-:S05]  /*0850*/  FFMA R25, R18, R20, R23 ;  /* 0x0000001412197223 */ /* 0x004fca0000000017 */
[----:B------:R2:W-:Y:S04]  /*0860*/  STG.E desc[UR6][R12.64], R25 ;  /* 0x000000190c007986 */ /* 0x0005e8000c101906 */
[----:B------:R-:W3:Y:S04]  /*0870*/  LDG.E R14, desc[UR6][R14.64] ;  /* 0x000000060e0e7981 */ /* 0x000ee8000c1e1900 */
[----:B------:R-:W3:Y:S01]  /*0880*/  LDG.E R16, desc[UR6][R16.64] ;  /* 0x0000000610107981 */ /* 0x000ee2000c1e1900 */
[----:B-1----:R-:W-:Y:S02]  /*0890*/  IADD3 R23, PT, PT, R11, 0x3, RZ ;  /* 0x000000030b177810 */ /* 0x002fe40007ffe0ff */
[----:B------:R-:W-:-:S03]  /*08a0*/  IADD3 R27, PT, PT, R27, R0, RZ ;  /* 0x000000001b1b7210 */ /* 0x000fc60007ffe0ff */
[----:B------:R-:W-:-:S04]  /*08b0*/  IMAD.WIDE.U32 R8, R23, 0x4, R8 ;  /* 0x0000000417087825 */ /* 0x000fc800078e0008 */
[----:B------:R-:W-:-:S04]  /*08c0*/  IMAD.WIDE.U32 R6, R27, 0x4, R6 ;  /* 0x000000041b067825 */ /* 0x000fc800078e0006 */
[----:B---3--:R-:W-:-:S05]  /*08d0*/  FFMA R11, R14, R16, R25 ;  /* 0x000000100e0b7223 */ /* 0x008fca0000000019 */
[----:B------:R2:W-:Y:S04]  /*08e0*/  STG.E desc[UR6][R12.64], R11 ;  /* 0x0000000b0c007986 */ /* 0x0005e8000c101906 */
[----:B------:R-:W3:Y:S04]  /*08f0*/  LDG.E R8, desc[UR6][R8.64] ;  /* 0x0000000608087981 */ /* 0x000ee8000c1e1900 */
[----:B------:R-:W3:Y:S01]  /*0900*/  LDG.E R6, desc[UR6][R6.64] ;  /* 0x0000000606067981 */ /* 0x000ee2000c1e1900 */
[----:B------:R-:W-:Y:S01]  /*0910*/  IADD3 R4, PT, PT, R4, 0x4, RZ ;  /* 0x0000000404047810 */ /* 0x000fe20007ffe0ff */
[----:B---3--:R-:W-:-:S05]  /*0920*/  FFMA R21, R8, R6, R11 ;  /* 0x0000000608157223 */ /* 0x008fca000000000b */
[----:B------:R2:W-:Y:S02]  /*0930*/  STG.E desc[UR6][R12.64], R21 ;  /* 0x000000150c007986 */ /* 0x0005e4000c101906 */
.L_x_10:
[----:B------:R-:W-:Y:S05]  /*0940*/  @!P1 EXIT ;  /* 0x000000000000994d */ /* 0x000fea0003800000 */
[----:B------:R-:W-:Y:S02]  /*0950*/  ISETP.NE.AND P0, PT, R10, 0x1, PT ;  /* 0x000000010a00780c */ /* 0x000fe40003f05270 */
[----:B------:R-:W-:-:S04]  /*0960*/  LOP3.LUT R2, R0, 0x1, RZ, 0xc0, !PT ;  /* 0x0000000100027812 */ /* 0x000fc800078ec0ff */
[----:B------:R-:W-:-:S07]  /*0970*/  ISETP.NE.U32.AND P1, PT, R2, 0x1, PT ;  /* 0x000000010200780c */ /* 0x000fce0003f25070 */
        /* <DEDUP_REMOVED lines=20> */
.L_x_11:
[----:B------:R-:W-:Y:S05]  /*0ac0*/  @P1 EXIT ;  /* 0x000000000000194d */ /* 0x000fea0003800000 */
[----:B------:R-:W4:Y:S01]  /*0ad0*/  LDC.64 R6, c[0x0][0x380] ;  /* 0x0000e000ff067b82 */ /* 0x000f220000000a00 */
[-C--:B------:R-:W-:Y:S02]  /*0ae0*/  IMAD R3, R3, R0.reuse, R4 ;  /* 0x0000000003037224 */ /* 0x080fe400078e0204 */
[----:B------:R-:W-:-:S05]  /*0af0*/  IMAD R5, R4, R0, R5 ;  /* 0x0000000004057224 */ /* 0x000fca00078e0205 */
[----:B------:R-:W5:Y:S01]  /*0b00*/  LDC.64 R8, c[0x0][0x388] ;  /* 0x0000e200ff087b82 */ /* 0x000f620000000a00 */
[----:B----4-:R-:W-:-:S06]  /*0b10*/  IMAD.WIDE.U32 R2, R3, 0x4, R6 ;  /* 0x0000000403027825 */ /* 0x010fcc00078e0006 */
[----:B------:R-:W1:Y:S01]  /*0b20*/  LDG.E R2, desc[UR6][R2.64] ;  /* 0x0000000602027981 */ /* 0x000e62000c1e1900 */
[----:B-----5:R-:W-:-:S06]  /*0b30*/  IMAD.WIDE.U32 R4, R5, 0x4, R8 ;  /* 0x0000000405047825 */ /* 0x020fcc00078e0008 */
[----:B------:R-:W1:Y:S02]  /*0b40*/  LDG.E R4, desc[UR6][R4.64] ;  /* 0x0000000604047981 */ /* 0x000e64000c1e1900 */
[----:B-123--:R-:W-:-:S05]  /*0b50*/  FFMA R21, R2, R4, R21 ;  /* 0x0000000402157223 */ /* 0x00efca0000000015 */
[----:B------:R-:W-:Y:S01]  /*0b60*/  STG.E desc[UR6][R12.64], R21 ;  /* 0x000000150c007986 */ /* 0x000fe2000c101906 */
[----:B------:R-:W-:Y:S05]  /*0b70*/  EXIT ;  /* 0x000000000000794d */ /* 0x000fea0003800000 */
.L_x_12:
        /* <DEDUP_REMOVED lines=16> */
.L_x_14:


//--------------------- .nv.shared.reserved.0     --------------------------
	.section	.nv.shared.reserved.0,"aw",@nobits
	.weak		__nv_reservedSMEM_offset_0_alias
	.size		__nv_reservedSMEM_offset_0_alias, 0, 64
	.other		__nv_reservedSMEM_offset_0_alias,@"STO_CUDA_RESERVED_SHARED STV_DEFAULT"
__nv_reservedSMEM_offset_0_alias:
	.zero		0
	.zero		64


//--------------------- .nv.constant0._Z18MatrixMulGPUSinglePfS_S_i --------------------------
	.section	.nv.constant0._Z18MatrixMulGPUSinglePfS_S_i,"a",@progbits
	.sectionflags	@""
	.align	4
.nv.constant0._Z18MatrixMulGPUSinglePfS_S_i:
	.zero		924


//--------------------- .nv.constant0._Z12MatrixMulGPUPfS_S_i --------------------------
	.section	.nv.constant0._Z12MatrixMulGPUPfS_S_i,"a",@progbits
	.sectionflags	@""
	.align	4
.nv.constant0._Z12MatrixMulGPUPfS_S_i:
	.zero		924


//--------------------- SYMBOLS --------------------------

	.type		.nv.reservedSmem.offset0,@object
	.size		.nv.reservedSmem.offset0,0x4
